//
// Generated by NVIDIA NVVM Compiler
//
// Compiler Build ID: CL-36424714
// Cuda compilation tools, release 13.0, V13.0.88
// Based on NVVM 20.0.0
//

.version 9.0
.target sm_100
.address_size 64

	// .globl	_Z24sgemm_warp_tiling_kernelILi128ELi128ELi8ELi64ELi64ELi2ELi4ELi4ELi128EEviiifPKfS1_fPf
// _ZZ24sgemm_warp_tiling_kernelILi128ELi128ELi8ELi64ELi64ELi2ELi4ELi4ELi128EEviiifPKfS1_fPfE6tile_a has been demoted
// _ZZ24sgemm_warp_tiling_kernelILi128ELi128ELi8ELi64ELi64ELi2ELi4ELi4ELi128EEviiifPKfS1_fPfE6tile_b has been demoted

.visible .entry _Z24sgemm_warp_tiling_kernelILi128ELi128ELi8ELi64ELi64ELi2ELi4ELi4ELi128EEviiifPKfS1_fPf(
	.param .u32 _Z24sgemm_warp_tiling_kernelILi128ELi128ELi8ELi64ELi64ELi2ELi4ELi4ELi128EEviiifPKfS1_fPf_param_0,
	.param .u32 _Z24sgemm_warp_tiling_kernelILi128ELi128ELi8ELi64ELi64ELi2ELi4ELi4ELi128EEviiifPKfS1_fPf_param_1,
	.param .u32 _Z24sgemm_warp_tiling_kernelILi128ELi128ELi8ELi64ELi64ELi2ELi4ELi4ELi128EEviiifPKfS1_fPf_param_2,
	.param .f32 _Z24sgemm_warp_tiling_kernelILi128ELi128ELi8ELi64ELi64ELi2ELi4ELi4ELi128EEviiifPKfS1_fPf_param_3,
	.param .u64 .ptr .align 1 _Z24sgemm_warp_tiling_kernelILi128ELi128ELi8ELi64ELi64ELi2ELi4ELi4ELi128EEviiifPKfS1_fPf_param_4,
	.param .u64 .ptr .align 1 _Z24sgemm_warp_tiling_kernelILi128ELi128ELi8ELi64ELi64ELi2ELi4ELi4ELi128EEviiifPKfS1_fPf_param_5,
	.param .f32 _Z24sgemm_warp_tiling_kernelILi128ELi128ELi8ELi64ELi64ELi2ELi4ELi4ELi128EEviiifPKfS1_fPf_param_6,
	.param .u64 .ptr .align 1 _Z24sgemm_warp_tiling_kernelILi128ELi128ELi8ELi64ELi64ELi2ELi4ELi4ELi128EEviiifPKfS1_fPf_param_7
)
{
	.reg .pred 	%p<4>;
	.reg .b16 	%rs<4>;
	.reg .b32 	%r<86>;
	.reg .b32 	%f<1327>;
	.reg .b64 	%rd<61>;
	// demoted variable
	.shared .align 4 .b8 _ZZ24sgemm_warp_tiling_kernelILi128ELi128ELi8ELi64ELi64ELi2ELi4ELi4ELi128EEviiifPKfS1_fPfE6tile_a[4096];
	// demoted variable
	.shared .align 4 .b8 _ZZ24sgemm_warp_tiling_kernelILi128ELi128ELi8ELi64ELi64ELi2ELi4ELi4ELi128EEviiifPKfS1_fPfE6tile_b[4096];
	ld.param.u32 	%r6, [_Z24sgemm_warp_tiling_kernelILi128ELi128ELi8ELi64ELi64ELi2ELi4ELi4ELi128EEviiifPKfS1_fPf_param_2];
	ld.param.u64 	%rd8, [_Z24sgemm_warp_tiling_kernelILi128ELi128ELi8ELi64ELi64ELi2ELi4ELi4ELi128EEviiifPKfS1_fPf_param_4];
	ld.param.u64 	%rd9, [_Z24sgemm_warp_tiling_kernelILi128ELi128ELi8ELi64ELi64ELi2ELi4ELi4ELi128EEviiifPKfS1_fPf_param_5];
	cvta.to.global.u64 	%rd10, %rd8;
	cvta.to.global.u64 	%rd11, %rd9;
	mov.u32 	%r7, %ctaid.y;
	mov.u32 	%r8, %ctaid.x;
	mul.lo.s32 	%r9, %r7, %r6;
	shl.b32 	%r10, %r9, 7;
	mul.wide.s32 	%rd12, %r10, 4;
	add.s64 	%rd59, %rd10, %rd12;
	shl.b32 	%r11, %r8, 7;
	mul.wide.u32 	%rd13, %r11, 4;
	add.s64 	%rd60, %rd11, %rd13;
	setp.lt.s32 	%p1, %r6, 1;
	mov.f32 	%f1199, 0f00000000;
	mov.f32 	%f1200, %f1199;
	mov.f32 	%f1201, %f1199;
	mov.f32 	%f1202, %f1199;
	mov.f32 	%f1203, %f1199;
	mov.f32 	%f1204, %f1199;
	mov.f32 	%f1205, %f1199;
	mov.f32 	%f1206, %f1199;
	mov.f32 	%f1207, %f1199;
	mov.f32 	%f1208, %f1199;
	mov.f32 	%f1209, %f1199;
	mov.f32 	%f1210, %f1199;
	mov.f32 	%f1211, %f1199;
	mov.f32 	%f1212, %f1199;
	mov.f32 	%f1213, %f1199;
	mov.f32 	%f1214, %f1199;
	mov.f32 	%f1215, %f1199;
	mov.f32 	%f1216, %f1199;
	mov.f32 	%f1217, %f1199;
	mov.f32 	%f1218, %f1199;
	mov.f32 	%f1219, %f1199;
	mov.f32 	%f1220, %f1199;
	mov.f32 	%f1221, %f1199;
	mov.f32 	%f1222, %f1199;
	mov.f32 	%f1223, %f1199;
	mov.f32 	%f1224, %f1199;
	mov.f32 	%f1225, %f1199;
	mov.f32 	%f1226, %f1199;
	mov.f32 	%f1227, %f1199;
	mov.f32 	%f1228, %f1199;
	mov.f32 	%f1229, %f1199;
	mov.f32 	%f1230, %f1199;
	mov.f32 	%f1231, %f1199;
	mov.f32 	%f1232, %f1199;
	mov.f32 	%f1233, %f1199;
	mov.f32 	%f1234, %f1199;
	mov.f32 	%f1235, %f1199;
	mov.f32 	%f1236, %f1199;
	mov.f32 	%f1237, %f1199;
	mov.f32 	%f1238, %f1199;
	mov.f32 	%f1239, %f1199;
	mov.f32 	%f1240, %f1199;
	mov.f32 	%f1241, %f1199;
	mov.f32 	%f1242, %f1199;
	mov.f32 	%f1243, %f1199;
	mov.f32 	%f1244, %f1199;
	mov.f32 	%f1245, %f1199;
	mov.f32 	%f1246, %f1199;
	mov.f32 	%f1247, %f1199;
	mov.f32 	%f1248, %f1199;
	mov.f32 	%f1249, %f1199;
	mov.f32 	%f1250, %f1199;
	mov.f32 	%f1251, %f1199;
	mov.f32 	%f1252, %f1199;
	mov.f32 	%f1253, %f1199;
	mov.f32 	%f1254, %f1199;
	mov.f32 	%f1255, %f1199;
	mov.f32 	%f1256, %f1199;
	mov.f32 	%f1257, %f1199;
	mov.f32 	%f1258, %f1199;
	mov.f32 	%f1259, %f1199;
	mov.f32 	%f1260, %f1199;
	mov.f32 	%f1261, %f1199;
	mov.f32 	%f1262, %f1199;
	mov.f32 	%f1263, %f1199;
	mov.f32 	%f1264, %f1199;
	mov.f32 	%f1265, %f1199;
	mov.f32 	%f1266, %f1199;
	mov.f32 	%f1267, %f1199;
	mov.f32 	%f1268, %f1199;
	mov.f32 	%f1269, %f1199;
	mov.f32 	%f1270, %f1199;
	mov.f32 	%f1271, %f1199;
	mov.f32 	%f1272, %f1199;
	mov.f32 	%f1273, %f1199;
	mov.f32 	%f1274, %f1199;
	mov.f32 	%f1275, %f1199;
	mov.f32 	%f1276, %f1199;
	mov.f32 	%f1277, %f1199;
	mov.f32 	%f1278, %f1199;
	mov.f32 	%f1279, %f1199;
	mov.f32 	%f1280, %f1199;
	mov.f32 	%f1281, %f1199;
	mov.f32 	%f1282, %f1199;
	mov.f32 	%f1283, %f1199;
	mov.f32 	%f1284, %f1199;
	mov.f32 	%f1285, %f1199;
	mov.f32 	%f1286, %f1199;
	mov.f32 	%f1287, %f1199;
	mov.f32 	%f1288, %f1199;
	mov.f32 	%f1289, %f1199;
	mov.f32 	%f1290, %f1199;
	mov.f32 	%f1291, %f1199;
	mov.f32 	%f1292, %f1199;
	mov.f32 	%f1293, %f1199;
	mov.f32 	%f1294, %f1199;
	mov.f32 	%f1295, %f1199;
	mov.f32 	%f1296, %f1199;
	mov.f32 	%f1297, %f1199;
	mov.f32 	%f1298, %f1199;
	mov.f32 	%f1299, %f1199;
	mov.f32 	%f1300, %f1199;
	mov.f32 	%f1301, %f1199;
	mov.f32 	%f1302, %f1199;
	mov.f32 	%f1303, %f1199;
	mov.f32 	%f1304, %f1199;
	mov.f32 	%f1305, %f1199;
	mov.f32 	%f1306, %f1199;
	mov.f32 	%f1307, %f1199;
	mov.f32 	%f1308, %f1199;
	mov.f32 	%f1309, %f1199;
	mov.f32 	%f1310, %f1199;
	mov.f32 	%f1311, %f1199;
	mov.f32 	%f1312, %f1199;
	mov.f32 	%f1313, %f1199;
	mov.f32 	%f1314, %f1199;
	mov.f32 	%f1315, %f1199;
	mov.f32 	%f1316, %f1199;
	mov.f32 	%f1317, %f1199;
	mov.f32 	%f1318, %f1199;
	mov.f32 	%f1319, %f1199;
	mov.f32 	%f1320, %f1199;
	mov.f32 	%f1321, %f1199;
	mov.f32 	%f1322, %f1199;
	mov.f32 	%f1323, %f1199;
	mov.f32 	%f1324, %f1199;
	mov.f32 	%f1325, %f1199;
	mov.f32 	%f1326, %f1199;
	@%p1 bra 	$L__BB0_5;
	mov.b32 	%r84, 0;
	mov.f32 	%f1199, 0f00000000;
	mov.u32 	%r15, %tid.x;
	shr.u32 	%r16, %r15, 5;
	shl.b32 	%r17, %r15, 2;
	and.b32  	%r18, %r17, 124;
$L__BB0_2:
	ld.param.u32 	%r82, [_Z24sgemm_warp_tiling_kernelILi128ELi128ELi8ELi64ELi64ELi2ELi4ELi4ELi128EEviiifPKfS1_fPf_param_2];
	ld.param.u32 	%r79, [_Z24sgemm_warp_tiling_kernelILi128ELi128ELi8ELi64ELi64ELi2ELi4ELi4ELi128EEviiifPKfS1_fPf_param_1];
	shl.b32 	%r14, %r79, 2;
	mad.lo.s32 	%r19, %r16, %r79, %r18;
	add.s32 	%r20, %r19, %r14;
	shl.b32 	%r21, %r82, 6;
	shr.u32 	%r22, %r15, 1;
	and.b32  	%r23, %r17, 4;
	mad.lo.s32 	%r24, %r22, %r82, %r23;
	add.s32 	%r25, %r24, %r21;
	mul.wide.u32 	%rd14, %r24, 4;
	add.s64 	%rd15, %rd59, %rd14;
	ld.global.v4.f32 	{%f517, %f518, %f519, %f520}, [%rd15];
	shl.b32 	%r26, %r22, 2;
	shl.b32 	%r27, %r15, 11;
	and.b32  	%r28, %r27, 2048;
	or.b32  	%r29, %r28, %r26;
	mov.u32 	%r30, _ZZ24sgemm_warp_tiling_kernelILi128ELi128ELi8ELi64ELi64ELi2ELi4ELi4ELi128EEviiifPKfS1_fPfE6tile_a;
	add.s32 	%r31, %r30, %r29;
	st.shared.f32 	[%r31], %f517;
	st.shared.f32 	[%r31+512], %f518;
	st.shared.f32 	[%r31+1024], %f519;
	st.shared.f32 	[%r31+1536], %f520;
	mul.wide.u32 	%rd16, %r25, 4;
	add.s64 	%rd17, %rd59, %rd16;
	ld.global.v4.f32 	{%f521, %f522, %f523, %f524}, [%rd17];
	st.shared.f32 	[%r31+256], %f521;
	st.shared.f32 	[%r31+768], %f522;
	st.shared.f32 	[%r31+1280], %f523;
	st.shared.f32 	[%r31+1792], %f524;
	mul.wide.s32 	%rd18, %r19, 4;
	add.s64 	%rd19, %rd60, %rd18;
	ld.global.v4.f32 	{%f525, %f526, %f527, %f528}, [%rd19];
	shl.b32 	%r32, %r15, 4;
	and.b32  	%r33, %r32, 496;
	shl.b32 	%r34, %r16, 9;
	or.b32  	%r35, %r34, %r33;
	mov.u32 	%r36, _ZZ24sgemm_warp_tiling_kernelILi128ELi128ELi8ELi64ELi64ELi2ELi4ELi4ELi128EEviiifPKfS1_fPfE6tile_b;
	add.s32 	%r37, %r36, %r35;
	st.shared.v4.f32 	[%r37], {%f525, %f526, %f527, %f528};
	mul.wide.s32 	%rd20, %r20, 4;
	add.s64 	%rd21, %rd60, %rd20;
	ld.global.v4.f32 	{%f529, %f530, %f531, %f532}, [%rd21];
	st.shared.v4.f32 	[%r37+2048], {%f529, %f530, %f531, %f532};
	bar.sync 	0;
	mov.b32 	%r85, 128;
$L__BB0_3:
	mov.u32 	%r38, %tid.x;
	shl.b32 	%r39, %r38, 2;
	and.b32  	%r40, %r39, 3840;
	shl.b32 	%r41, %r38, 1;
	and.b32  	%r42, %r41, 48;
	or.b32  	%r43, %r40, %r42;
	mov.u32 	%r44, _ZZ24sgemm_warp_tiling_kernelILi128ELi128ELi8ELi64ELi64ELi2ELi4ELi4ELi128EEviiifPKfS1_fPfE6tile_a;
	add.s32 	%r45, %r44, %r43;
	add.s32 	%r46, %r45, %r85;
	ld.shared.f32 	%f533, [%r46+-128];
	ld.shared.f32 	%f534, [%r46+-124];
	ld.shared.f32 	%f535, [%r46+-120];
	ld.shared.f32 	%f536, [%r46+-116];
	ld.shared.f32 	%f537, [%r46+-64];
	ld.shared.f32 	%f538, [%r46+-60];
	ld.shared.f32 	%f539, [%r46+-56];
	ld.shared.f32 	%f540, [%r46+-52];
	ld.shared.f32 	%f541, [%r46];
	ld.shared.f32 	%f542, [%r46+4];
	ld.shared.f32 	%f543, [%r46+8];
	ld.shared.f32 	%f544, [%r46+12];
	ld.shared.f32 	%f545, [%r46+64];
	ld.shared.f32 	%f546, [%r46+68];
	ld.shared.f32 	%f547, [%r46+72];
	ld.shared.f32 	%f548, [%r46+76];
	cvt.u16.u32 	%rs1, %r38;
	shr.u16 	%rs2, %rs1, 5;
	and.b16  	%rs3, %rs2, 1;
	mul.wide.u16 	%r47, %rs3, 256;
	shl.b32 	%r48, %r38, 4;
	and.b32  	%r49, %r48, 112;
	or.b32  	%r50, %r47, %r49;
	mov.u32 	%r51, _ZZ24sgemm_warp_tiling_kernelILi128ELi128ELi8ELi64ELi64ELi2ELi4ELi4ELi128EEviiifPKfS1_fPfE6tile_b;
	add.s32 	%r52, %r51, %r50;
	add.s32 	%r53, %r52, %r85;
	ld.shared.f32 	%f549, [%r53+-128];
	ld.shared.f32 	%f550, [%r53+-124];
	ld.shared.f32 	%f551, [%r53+-120];
	ld.shared.f32 	%f552, [%r53+-116];
	ld.shared.f32 	%f553, [%r53];
	ld.shared.f32 	%f554, [%r53+4];
	ld.shared.f32 	%f555, [%r53+8];
	ld.shared.f32 	%f556, [%r53+12];
	fma.rn.f32 	%f1326, %f533, %f549, %f1326;
	fma.rn.f32 	%f1325, %f533, %f550, %f1325;
	fma.rn.f32 	%f1324, %f533, %f551, %f1324;
	fma.rn.f32 	%f1323, %f533, %f552, %f1323;
	fma.rn.f32 	%f1318, %f534, %f549, %f1318;
	fma.rn.f32 	%f1317, %f534, %f550, %f1317;
	fma.rn.f32 	%f1316, %f534, %f551, %f1316;
	fma.rn.f32 	%f1315, %f534, %f552, %f1315;
	fma.rn.f32 	%f1310, %f535, %f549, %f1310;
	fma.rn.f32 	%f1309, %f535, %f550, %f1309;
	fma.rn.f32 	%f1308, %f535, %f551, %f1308;
	fma.rn.f32 	%f1307, %f535, %f552, %f1307;
	fma.rn.f32 	%f1302, %f536, %f549, %f1302;
	fma.rn.f32 	%f1301, %f536, %f550, %f1301;
	fma.rn.f32 	%f1300, %f536, %f551, %f1300;
	fma.rn.f32 	%f1299, %f536, %f552, %f1299;
	fma.rn.f32 	%f1322, %f533, %f553, %f1322;
	fma.rn.f32 	%f1321, %f533, %f554, %f1321;
	fma.rn.f32 	%f1320, %f533, %f555, %f1320;
	fma.rn.f32 	%f1319, %f533, %f556, %f1319;
	fma.rn.f32 	%f1314, %f534, %f553, %f1314;
	fma.rn.f32 	%f1313, %f534, %f554, %f1313;
	fma.rn.f32 	%f1312, %f534, %f555, %f1312;
	fma.rn.f32 	%f1311, %f534, %f556, %f1311;
	fma.rn.f32 	%f1306, %f535, %f553, %f1306;
	fma.rn.f32 	%f1305, %f535, %f554, %f1305;
	fma.rn.f32 	%f1304, %f535, %f555, %f1304;
	fma.rn.f32 	%f1303, %f535, %f556, %f1303;
	fma.rn.f32 	%f1298, %f536, %f553, %f1298;
	fma.rn.f32 	%f1297, %f536, %f554, %f1297;
	fma.rn.f32 	%f1296, %f536, %f555, %f1296;
	fma.rn.f32 	%f1295, %f536, %f556, %f1295;
	fma.rn.f32 	%f1294, %f537, %f549, %f1294;
	fma.rn.f32 	%f1293, %f537, %f550, %f1293;
	fma.rn.f32 	%f1292, %f537, %f551, %f1292;
	fma.rn.f32 	%f1291, %f537, %f552, %f1291;
	fma.rn.f32 	%f1286, %f538, %f549, %f1286;
	fma.rn.f32 	%f1285, %f538, %f550, %f1285;
	fma.rn.f32 	%f1284, %f538, %f551, %f1284;
	fma.rn.f32 	%f1283, %f538, %f552, %f1283;
	fma.rn.f32 	%f1278, %f539, %f549, %f1278;
	fma.rn.f32 	%f1277, %f539, %f550, %f1277;
	fma.rn.f32 	%f1276, %f539, %f551, %f1276;
	fma.rn.f32 	%f1275, %f539, %f552, %f1275;
	fma.rn.f32 	%f1270, %f540, %f549, %f1270;
	fma.rn.f32 	%f1269, %f540, %f550, %f1269;
	fma.rn.f32 	%f1268, %f540, %f551, %f1268;
	fma.rn.f32 	%f1267, %f540, %f552, %f1267;
	fma.rn.f32 	%f1290, %f537, %f553, %f1290;
	fma.rn.f32 	%f1289, %f537, %f554, %f1289;
	fma.rn.f32 	%f1288, %f537, %f555, %f1288;
	fma.rn.f32 	%f1287, %f537, %f556, %f1287;
	fma.rn.f32 	%f1282, %f538, %f553, %f1282;
	fma.rn.f32 	%f1281, %f538, %f554, %f1281;
	fma.rn.f32 	%f1280, %f538, %f555, %f1280;
	fma.rn.f32 	%f1279, %f538, %f556, %f1279;
	fma.rn.f32 	%f1274, %f539, %f553, %f1274;
	fma.rn.f32 	%f1273, %f539, %f554, %f1273;
	fma.rn.f32 	%f1272, %f539, %f555, %f1272;
	fma.rn.f32 	%f1271, %f539, %f556, %f1271;
	fma.rn.f32 	%f1266, %f540, %f553, %f1266;
	fma.rn.f32 	%f1265, %f540, %f554, %f1265;
	fma.rn.f32 	%f1264, %f540, %f555, %f1264;
	fma.rn.f32 	%f1263, %f540, %f556, %f1263;
	fma.rn.f32 	%f1262, %f541, %f549, %f1262;
	fma.rn.f32 	%f1261, %f541, %f550, %f1261;
	fma.rn.f32 	%f1260, %f541, %f551, %f1260;
	fma.rn.f32 	%f1259, %f541, %f552, %f1259;
	fma.rn.f32 	%f1254, %f542, %f549, %f1254;
	fma.rn.f32 	%f1253, %f542, %f550, %f1253;
	fma.rn.f32 	%f1252, %f542, %f551, %f1252;
	fma.rn.f32 	%f1251, %f542, %f552, %f1251;
	fma.rn.f32 	%f1246, %f543, %f549, %f1246;
	fma.rn.f32 	%f1245, %f543, %f550, %f1245;
	fma.rn.f32 	%f1244, %f543, %f551, %f1244;
	fma.rn.f32 	%f1243, %f543, %f552, %f1243;
	fma.rn.f32 	%f1238, %f544, %f549, %f1238;
	fma.rn.f32 	%f1237, %f544, %f550, %f1237;
	fma.rn.f32 	%f1236, %f544, %f551, %f1236;
	fma.rn.f32 	%f1235, %f544, %f552, %f1235;
	fma.rn.f32 	%f1258, %f541, %f553, %f1258;
	fma.rn.f32 	%f1257, %f541, %f554, %f1257;
	fma.rn.f32 	%f1256, %f541, %f555, %f1256;
	fma.rn.f32 	%f1255, %f541, %f556, %f1255;
	fma.rn.f32 	%f1250, %f542, %f553, %f1250;
	fma.rn.f32 	%f1249, %f542, %f554, %f1249;
	fma.rn.f32 	%f1248, %f542, %f555, %f1248;
	fma.rn.f32 	%f1247, %f542, %f556, %f1247;
	fma.rn.f32 	%f1242, %f543, %f553, %f1242;
	fma.rn.f32 	%f1241, %f543, %f554, %f1241;
	fma.rn.f32 	%f1240, %f543, %f555, %f1240;
	fma.rn.f32 	%f1239, %f543, %f556, %f1239;
	fma.rn.f32 	%f1234, %f544, %f553, %f1234;
	fma.rn.f32 	%f1233, %f544, %f554, %f1233;
	fma.rn.f32 	%f1232, %f544, %f555, %f1232;
	fma.rn.f32 	%f1231, %f544, %f556, %f1231;
	fma.rn.f32 	%f1230, %f545, %f549, %f1230;
	fma.rn.f32 	%f1229, %f545, %f550, %f1229;
	fma.rn.f32 	%f1228, %f545, %f551, %f1228;
	fma.rn.f32 	%f1227, %f545, %f552, %f1227;
	fma.rn.f32 	%f1222, %f546, %f549, %f1222;
	fma.rn.f32 	%f1221, %f546, %f550, %f1221;
	fma.rn.f32 	%f1220, %f546, %f551, %f1220;
	fma.rn.f32 	%f1219, %f546, %f552, %f1219;
	fma.rn.f32 	%f1214, %f547, %f549, %f1214;
	fma.rn.f32 	%f1213, %f547, %f550, %f1213;
	fma.rn.f32 	%f1212, %f547, %f551, %f1212;
	fma.rn.f32 	%f1211, %f547, %f552, %f1211;
	fma.rn.f32 	%f1206, %f548, %f549, %f1206;
	fma.rn.f32 	%f1205, %f548, %f550, %f1205;
	fma.rn.f32 	%f1204, %f548, %f551, %f1204;
	fma.rn.f32 	%f1203, %f548, %f552, %f1203;
	fma.rn.f32 	%f1226, %f545, %f553, %f1226;
	fma.rn.f32 	%f1225, %f545, %f554, %f1225;
	fma.rn.f32 	%f1224, %f545, %f555, %f1224;
	fma.rn.f32 	%f1223, %f545, %f556, %f1223;
	fma.rn.f32 	%f1218, %f546, %f553, %f1218;
	fma.rn.f32 	%f1217, %f546, %f554, %f1217;
	fma.rn.f32 	%f1216, %f546, %f555, %f1216;
	fma.rn.f32 	%f1215, %f546, %f556, %f1215;
	fma.rn.f32 	%f1210, %f547, %f553, %f1210;
	fma.rn.f32 	%f1209, %f547, %f554, %f1209;
	fma.rn.f32 	%f1208, %f547, %f555, %f1208;
	fma.rn.f32 	%f1207, %f547, %f556, %f1207;
	fma.rn.f32 	%f1202, %f548, %f553, %f1202;
	fma.rn.f32 	%f1201, %f548, %f554, %f1201;
	fma.rn.f32 	%f1200, %f548, %f555, %f1200;
	fma.rn.f32 	%f1199, %f548, %f556, %f1199;
	add.s32 	%r85, %r85, 512;
	setp.ne.s32 	%p2, %r85, 4224;
	@%p2 bra 	$L__BB0_3;
	ld.param.u32 	%r83, [_Z24sgemm_warp_tiling_kernelILi128ELi128ELi8ELi64ELi64ELi2ELi4ELi4ELi128EEviiifPKfS1_fPf_param_2];
	ld.param.u32 	%r80, [_Z24sgemm_warp_tiling_kernelILi128ELi128ELi8ELi64ELi64ELi2ELi4ELi4ELi128EEviiifPKfS1_fPf_param_1];
	shl.b32 	%r54, %r80, 3;
	add.s64 	%rd59, %rd59, 32;
	mul.wide.s32 	%rd22, %r54, 4;
	add.s64 	%rd60, %rd60, %rd22;
	bar.sync 	0;
	add.s32 	%r84, %r84, 8;
	setp.lt.s32 	%p3, %r84, %r83;
	@%p3 bra 	$L__BB0_2;
$L__BB0_5:
	ld.param.u64 	%rd58, [_Z24sgemm_warp_tiling_kernelILi128ELi128ELi8ELi64ELi64ELi2ELi4ELi4ELi128EEviiifPKfS1_fPf_param_7];
	ld.param.f32 	%f942, [_Z24sgemm_warp_tiling_kernelILi128ELi128ELi8ELi64ELi64ELi2ELi4ELi4ELi128EEviiifPKfS1_fPf_param_6];
	ld.param.f32 	%f941, [_Z24sgemm_warp_tiling_kernelILi128ELi128ELi8ELi64ELi64ELi2ELi4ELi4ELi128EEviiifPKfS1_fPf_param_3];
	ld.param.u32 	%r81, [_Z24sgemm_warp_tiling_kernelILi128ELi128ELi8ELi64ELi64ELi2ELi4ELi4ELi128EEviiifPKfS1_fPf_param_1];
	mov.u32 	%r55, %tid.x;
	shl.b32 	%r56, %r55, 1;
	and.b32  	%r57, %r56, 64;
	and.b32  	%r58, %r55, 960;
	mad.lo.s32 	%r59, %r81, %r58, %r57;
	cvt.s64.s32 	%rd23, %r59;
	mov.u32 	%r60, %ctaid.y;
	mul.lo.s32 	%r61, %r60, %r81;
	shl.b32 	%r62, %r61, 7;
	mov.u32 	%r63, %ctaid.x;
	shl.b32 	%r64, %r63, 7;
	add.s32 	%r65, %r62, %r64;
	cvt.s64.s32 	%rd24, %r65;
	add.s64 	%rd25, %rd24, %rd23;
	cvta.to.global.u64 	%rd26, %rd58;
	shl.b32 	%r66, %r81, 4;
	shr.u32 	%r67, %r55, 3;
	and.b32  	%r68, %r67, 3;
	shl.b32 	%r69, %r55, 2;
	and.b32  	%r70, %r69, 28;
	mul.lo.s32 	%r71, %r68, %r81;
	shl.b32 	%r72, %r71, 2;
	add.s32 	%r73, %r72, %r70;
	cvt.s64.s32 	%rd27, %r73;
	add.s64 	%rd28, %rd25, %rd27;
	shl.b64 	%rd29, %rd28, 2;
	add.s64 	%rd30, %rd26, %rd29;
	ld.global.v4.f32 	{%f557, %f558, %f559, %f560}, [%rd30];
	mul.f32 	%f561, %f941, %f1326;
	fma.rn.f32 	%f562, %f942, %f557, %f561;
	mul.f32 	%f563, %f941, %f1325;
	fma.rn.f32 	%f564, %f942, %f558, %f563;
	mul.f32 	%f565, %f941, %f1324;
	fma.rn.f32 	%f566, %f942, %f559, %f565;
	mul.f32 	%f567, %f941, %f1323;
	fma.rn.f32 	%f568, %f942, %f560, %f567;
	st.global.v4.f32 	[%rd30], {%f562, %f564, %f566, %f568};
	add.s32 	%r74, %r73, %r81;
	cvt.s64.s32 	%rd31, %r74;
	add.s64 	%rd32, %rd25, %rd31;
	shl.b64 	%rd33, %rd32, 2;
	add.s64 	%rd34, %rd26, %rd33;
	ld.global.v4.f32 	{%f569, %f570, %f571, %f572}, [%rd34];
	mul.f32 	%f573, %f941, %f1318;
	fma.rn.f32 	%f574, %f942, %f569, %f573;
	mul.f32 	%f575, %f941, %f1317;
	fma.rn.f32 	%f576, %f942, %f570, %f575;
	mul.f32 	%f577, %f941, %f1316;
	fma.rn.f32 	%f578, %f942, %f571, %f577;
	mul.f32 	%f579, %f941, %f1315;
	fma.rn.f32 	%f580, %f942, %f572, %f579;
	st.global.v4.f32 	[%rd34], {%f574, %f576, %f578, %f580};
	add.s32 	%r75, %r74, %r81;
	cvt.s64.s32 	%rd35, %r75;
	add.s64 	%rd36, %rd25, %rd35;
	shl.b64 	%rd37, %rd36, 2;
	add.s64 	%rd38, %rd26, %rd37;
	ld.global.v4.f32 	{%f581, %f582, %f583, %f584}, [%rd38];
	mul.f32 	%f585, %f941, %f1310;
	fma.rn.f32 	%f586, %f942, %f581, %f585;
	mul.f32 	%f587, %f941, %f1309;
	fma.rn.f32 	%f588, %f942, %f582, %f587;
	mul.f32 	%f589, %f941, %f1308;
	fma.rn.f32 	%f590, %f942, %f583, %f589;
	mul.f32 	%f591, %f941, %f1307;
	fma.rn.f32 	%f592, %f942, %f584, %f591;
	st.global.v4.f32 	[%rd38], {%f586, %f588, %f590, %f592};
	add.s32 	%r76, %r75, %r81;
	cvt.s64.s32 	%rd39, %r76;
	add.s64 	%rd40, %rd25, %rd39;
	shl.b64 	%rd41, %rd40, 2;
	add.s64 	%rd42, %rd26, %rd41;
	ld.global.v4.f32 	{%f593, %f594, %f595, %f596}, [%rd42];
	mul.f32 	%f597, %f941, %f1302;
	fma.rn.f32 	%f598, %f942, %f593, %f597;
	mul.f32 	%f599, %f941, %f1301;
	fma.rn.f32 	%f600, %f942, %f594, %f599;
	mul.f32 	%f601, %f941, %f1300;
	fma.rn.f32 	%f602, %f942, %f595, %f601;
	mul.f32 	%f603, %f941, %f1299;
	fma.rn.f32 	%f604, %f942, %f596, %f603;
	st.global.v4.f32 	[%rd42], {%f598, %f600, %f602, %f604};
	ld.global.v4.f32 	{%f605, %f606, %f607, %f608}, [%rd30+128];
	mul.f32 	%f609, %f941, %f1322;
	fma.rn.f32 	%f610, %f942, %f605, %f609;
	mul.f32 	%f611, %f941, %f1321;
	fma.rn.f32 	%f612, %f942, %f606, %f611;
	mul.f32 	%f613, %f941, %f1320;
	fma.rn.f32 	%f614, %f942, %f607, %f613;
	mul.f32 	%f615, %f941, %f1319;
	fma.rn.f32 	%f616, %f942, %f608, %f615;
	st.global.v4.f32 	[%rd30+128], {%f610, %f612, %f614, %f616};
	ld.global.v4.f32 	{%f617, %f618, %f619, %f620}, [%rd34+128];
	mul.f32 	%f621, %f941, %f1314;
	fma.rn.f32 	%f622, %f942, %f617, %f621;
	mul.f32 	%f623, %f941, %f1313;
	fma.rn.f32 	%f624, %f942, %f618, %f623;
	mul.f32 	%f625, %f941, %f1312;
	fma.rn.f32 	%f626, %f942, %f619, %f625;
	mul.f32 	%f627, %f941, %f1311;
	fma.rn.f32 	%f628, %f942, %f620, %f627;
	st.global.v4.f32 	[%rd34+128], {%f622, %f624, %f626, %f628};
	ld.global.v4.f32 	{%f629, %f630, %f631, %f632}, [%rd38+128];
	mul.f32 	%f633, %f941, %f1306;
	fma.rn.f32 	%f634, %f942, %f629, %f633;
	mul.f32 	%f635, %f941, %f1305;
	fma.rn.f32 	%f636, %f942, %f630, %f635;
	mul.f32 	%f637, %f941, %f1304;
	fma.rn.f32 	%f638, %f942, %f631, %f637;
	mul.f32 	%f639, %f941, %f1303;
	fma.rn.f32 	%f640, %f942, %f632, %f639;
	st.global.v4.f32 	[%rd38+128], {%f634, %f636, %f638, %f640};
	ld.global.v4.f32 	{%f641, %f642, %f643, %f644}, [%rd42+128];
	mul.f32 	%f645, %f941, %f1298;
	fma.rn.f32 	%f646, %f942, %f641, %f645;
	mul.f32 	%f647, %f941, %f1297;
	fma.rn.f32 	%f648, %f942, %f642, %f647;
	mul.f32 	%f649, %f941, %f1296;
	fma.rn.f32 	%f650, %f942, %f643, %f649;
	mul.f32 	%f651, %f941, %f1295;
	fma.rn.f32 	%f652, %f942, %f644, %f651;
	st.global.v4.f32 	[%rd42+128], {%f646, %f648, %f650, %f652};
	mul.wide.s32 	%rd43, %r66, 4;
	add.s64 	%rd44, %rd30, %rd43;
	ld.global.v4.f32 	{%f653, %f654, %f655, %f656}, [%rd44];
	mul.f32 	%f657, %f941, %f1294;
	fma.rn.f32 	%f658, %f942, %f653, %f657;
	mul.f32 	%f659, %f941, %f1293;
	fma.rn.f32 	%f660, %f942, %f654, %f659;
	mul.f32 	%f661, %f941, %f1292;
	fma.rn.f32 	%f662, %f942, %f655, %f661;
	mul.f32 	%f663, %f941, %f1291;
	fma.rn.f32 	%f664, %f942, %f656, %f663;
	st.global.v4.f32 	[%rd44], {%f658, %f660, %f662, %f664};
	add.s64 	%rd45, %rd34, %rd43;
	ld.global.v4.f32 	{%f665, %f666, %f667, %f668}, [%rd45];
	mul.f32 	%f669, %f941, %f1286;
	fma.rn.f32 	%f670, %f942, %f665, %f669;
	mul.f32 	%f671, %f941, %f1285;
	fma.rn.f32 	%f672, %f942, %f666, %f671;
	mul.f32 	%f673, %f941, %f1284;
	fma.rn.f32 	%f674, %f942, %f667, %f673;
	mul.f32 	%f675, %f941, %f1283;
	fma.rn.f32 	%f676, %f942, %f668, %f675;
	st.global.v4.f32 	[%rd45], {%f670, %f672, %f674, %f676};
	add.s64 	%rd46, %rd38, %rd43;
	ld.global.v4.f32 	{%f677, %f678, %f679, %f680}, [%rd46];
	mul.f32 	%f681, %f941, %f1278;
	fma.rn.f32 	%f682, %f942, %f677, %f681;
	mul.f32 	%f683, %f941, %f1277;
	fma.rn.f32 	%f684, %f942, %f678, %f683;
	mul.f32 	%f685, %f941, %f1276;
	fma.rn.f32 	%f686, %f942, %f679, %f685;
	mul.f32 	%f687, %f941, %f1275;
	fma.rn.f32 	%f688, %f942, %f680, %f687;
	st.global.v4.f32 	[%rd46], {%f682, %f684, %f686, %f688};
	add.s64 	%rd47, %rd42, %rd43;
	ld.global.v4.f32 	{%f689, %f690, %f691, %f692}, [%rd47];
	mul.f32 	%f693, %f941, %f1270;
	fma.rn.f32 	%f694, %f942, %f689, %f693;
	mul.f32 	%f695, %f941, %f1269;
	fma.rn.f32 	%f696, %f942, %f690, %f695;
	mul.f32 	%f697, %f941, %f1268;
	fma.rn.f32 	%f698, %f942, %f691, %f697;
	mul.f32 	%f699, %f941, %f1267;
	fma.rn.f32 	%f700, %f942, %f692, %f699;
	st.global.v4.f32 	[%rd47], {%f694, %f696, %f698, %f700};
	ld.global.v4.f32 	{%f701, %f702, %f703, %f704}, [%rd44+128];
	mul.f32 	%f705, %f941, %f1290;
	fma.rn.f32 	%f706, %f942, %f701, %f705;
	mul.f32 	%f707, %f941, %f1289;
	fma.rn.f32 	%f708, %f942, %f702, %f707;
	mul.f32 	%f709, %f941, %f1288;
	fma.rn.f32 	%f710, %f942, %f703, %f709;
	mul.f32 	%f711, %f941, %f1287;
	fma.rn.f32 	%f712, %f942, %f704, %f711;
	st.global.v4.f32 	[%rd44+128], {%f706, %f708, %f710, %f712};
	ld.global.v4.f32 	{%f713, %f714, %f715, %f716}, [%rd45+128];
	mul.f32 	%f717, %f941, %f1282;
	fma.rn.f32 	%f718, %f942, %f713, %f717;
	mul.f32 	%f719, %f941, %f1281;
	fma.rn.f32 	%f720, %f942, %f714, %f719;
	mul.f32 	%f721, %f941, %f1280;
	fma.rn.f32 	%f722, %f942, %f715, %f721;
	mul.f32 	%f723, %f941, %f1279;
	fma.rn.f32 	%f724, %f942, %f716, %f723;
	st.global.v4.f32 	[%rd45+128], {%f718, %f720, %f722, %f724};
	ld.global.v4.f32 	{%f725, %f726, %f727, %f728}, [%rd46+128];
	mul.f32 	%f729, %f941, %f1274;
	fma.rn.f32 	%f730, %f942, %f725, %f729;
	mul.f32 	%f731, %f941, %f1273;
	fma.rn.f32 	%f732, %f942, %f726, %f731;
	mul.f32 	%f733, %f941, %f1272;
	fma.rn.f32 	%f734, %f942, %f727, %f733;
	mul.f32 	%f735, %f941, %f1271;
	fma.rn.f32 	%f736, %f942, %f728, %f735;
	st.global.v4.f32 	[%rd46+128], {%f730, %f732, %f734, %f736};
	ld.global.v4.f32 	{%f737, %f738, %f739, %f740}, [%rd47+128];
	mul.f32 	%f741, %f941, %f1266;
	fma.rn.f32 	%f742, %f942, %f737, %f741;
	mul.f32 	%f743, %f941, %f1265;
	fma.rn.f32 	%f744, %f942, %f738, %f743;
	mul.f32 	%f745, %f941, %f1264;
	fma.rn.f32 	%f746, %f942, %f739, %f745;
	mul.f32 	%f747, %f941, %f1263;
	fma.rn.f32 	%f748, %f942, %f740, %f747;
	st.global.v4.f32 	[%rd47+128], {%f742, %f744, %f746, %f748};
	shl.b32 	%r77, %r81, 5;
	mul.wide.s32 	%rd48, %r77, 4;
	add.s64 	%rd49, %rd30, %rd48;
	ld.global.v4.f32 	{%f749, %f750, %f751, %f752}, [%rd49];
	mul.f32 	%f753, %f941, %f1262;
	fma.rn.f32 	%f754, %f942, %f749, %f753;
	mul.f32 	%f755, %f941, %f1261;
	fma.rn.f32 	%f756, %f942, %f750, %f755;
	mul.f32 	%f757, %f941, %f1260;
	fma.rn.f32 	%f758, %f942, %f751, %f757;
	mul.f32 	%f759, %f941, %f1259;
	fma.rn.f32 	%f760, %f942, %f752, %f759;
	st.global.v4.f32 	[%rd49], {%f754, %f756, %f758, %f760};
	add.s64 	%rd50, %rd34, %rd48;
	ld.global.v4.f32 	{%f761, %f762, %f763, %f764}, [%rd50];
	mul.f32 	%f765, %f941, %f1254;
	fma.rn.f32 	%f766, %f942, %f761, %f765;
	mul.f32 	%f767, %f941, %f1253;
	fma.rn.f32 	%f768, %f942, %f762, %f767;
	mul.f32 	%f769, %f941, %f1252;
	fma.rn.f32 	%f770, %f942, %f763, %f769;
	mul.f32 	%f771, %f941, %f1251;
	fma.rn.f32 	%f772, %f942, %f764, %f771;
	st.global.v4.f32 	[%rd50], {%f766, %f768, %f770, %f772};
	add.s64 	%rd51, %rd38, %rd48;
	ld.global.v4.f32 	{%f773, %f774, %f775, %f776}, [%rd51];
	mul.f32 	%f777, %f941, %f1246;
	fma.rn.f32 	%f778, %f942, %f773, %f777;
	mul.f32 	%f779, %f941, %f1245;
	fma.rn.f32 	%f780, %f942, %f774, %f779;
	mul.f32 	%f781, %f941, %f1244;
	fma.rn.f32 	%f782, %f942, %f775, %f781;
	mul.f32 	%f783, %f941, %f1243;
	fma.rn.f32 	%f784, %f942, %f776, %f783;
	st.global.v4.f32 	[%rd51], {%f778, %f780, %f782, %f784};
	add.s64 	%rd52, %rd42, %rd48;
	ld.global.v4.f32 	{%f785, %f786, %f787, %f788}, [%rd52];
	mul.f32 	%f789, %f941, %f1238;
	fma.rn.f32 	%f790, %f942, %f785, %f789;
	mul.f32 	%f791, %f941, %f1237;
	fma.rn.f32 	%f792, %f942, %f786, %f791;
	mul.f32 	%f793, %f941, %f1236;
	fma.rn.f32 	%f794, %f942, %f787, %f793;
	mul.f32 	%f795, %f941, %f1235;
	fma.rn.f32 	%f796, %f942, %f788, %f795;
	st.global.v4.f32 	[%rd52], {%f790, %f792, %f794, %f796};
	ld.global.v4.f32 	{%f797, %f798, %f799, %f800}, [%rd49+128];
	mul.f32 	%f801, %f941, %f1258;
	fma.rn.f32 	%f802, %f942, %f797, %f801;
	mul.f32 	%f803, %f941, %f1257;
	fma.rn.f32 	%f804, %f942, %f798, %f803;
	mul.f32 	%f805, %f941, %f1256;
	fma.rn.f32 	%f806, %f942, %f799, %f805;
	mul.f32 	%f807, %f941, %f1255;
	fma.rn.f32 	%f808, %f942, %f800, %f807;
	st.global.v4.f32 	[%rd49+128], {%f802, %f804, %f806, %f808};
	ld.global.v4.f32 	{%f809, %f810, %f811, %f812}, [%rd50+128];
	mul.f32 	%f813, %f941, %f1250;
	fma.rn.f32 	%f814, %f942, %f809, %f813;
	mul.f32 	%f815, %f941, %f1249;
	fma.rn.f32 	%f816, %f942, %f810, %f815;
	mul.f32 	%f817, %f941, %f1248;
	fma.rn.f32 	%f818, %f942, %f811, %f817;
	mul.f32 	%f819, %f941, %f1247;
	fma.rn.f32 	%f820, %f942, %f812, %f819;
	st.global.v4.f32 	[%rd50+128], {%f814, %f816, %f818, %f820};
	ld.global.v4.f32 	{%f821, %f822, %f823, %f824}, [%rd51+128];
	mul.f32 	%f825, %f941, %f1242;
	fma.rn.f32 	%f826, %f942, %f821, %f825;
	mul.f32 	%f827, %f941, %f1241;
	fma.rn.f32 	%f828, %f942, %f822, %f827;
	mul.f32 	%f829, %f941, %f1240;
	fma.rn.f32 	%f830, %f942, %f823, %f829;
	mul.f32 	%f831, %f941, %f1239;
	fma.rn.f32 	%f832, %f942, %f824, %f831;
	st.global.v4.f32 	[%rd51+128], {%f826, %f828, %f830, %f832};
	ld.global.v4.f32 	{%f833, %f834, %f835, %f836}, [%rd52+128];
	mul.f32 	%f837, %f941, %f1234;
	fma.rn.f32 	%f838, %f942, %f833, %f837;
	mul.f32 	%f839, %f941, %f1233;
	fma.rn.f32 	%f840, %f942, %f834, %f839;
	mul.f32 	%f841, %f941, %f1232;
	fma.rn.f32 	%f842, %f942, %f835, %f841;
	mul.f32 	%f843, %f941, %f1231;
	fma.rn.f32 	%f844, %f942, %f836, %f843;
	st.global.v4.f32 	[%rd52+128], {%f838, %f840, %f842, %f844};
	mul.lo.s32 	%r78, %r81, 48;
	mul.wide.s32 	%rd53, %r78, 4;
	add.s64 	%rd54, %rd30, %rd53;
	ld.global.v4.f32 	{%f845, %f846, %f847, %f848}, [%rd54];
	mul.f32 	%f849, %f941, %f1230;
	fma.rn.f32 	%f850, %f942, %f845, %f849;
	mul.f32 	%f851, %f941, %f1229;
	fma.rn.f32 	%f852, %f942, %f846, %f851;
	mul.f32 	%f853, %f941, %f1228;
	fma.rn.f32 	%f854, %f942, %f847, %f853;
	mul.f32 	%f855, %f941, %f1227;
	fma.rn.f32 	%f856, %f942, %f848, %f855;
	st.global.v4.f32 	[%rd54], {%f850, %f852, %f854, %f856};
	add.s64 	%rd55, %rd34, %rd53;
	ld.global.v4.f32 	{%f857, %f858, %f859, %f860}, [%rd55];
	mul.f32 	%f861, %f941, %f1222;
	fma.rn.f32 	%f862, %f942, %f857, %f861;
	mul.f32 	%f863, %f941, %f1221;
	fma.rn.f32 	%f864, %f942, %f858, %f863;
	mul.f32 	%f865, %f941, %f1220;
	fma.rn.f32 	%f866, %f942, %f859, %f865;
	mul.f32 	%f867, %f941, %f1219;
	fma.rn.f32 	%f868, %f942, %f860, %f867;
	st.global.v4.f32 	[%rd55], {%f862, %f864, %f866, %f868};
	add.s64 	%rd56, %rd38, %rd53;
	ld.global.v4.f32 	{%f869, %f870, %f871, %f872}, [%rd56];
	mul.f32 	%f873, %f941, %f1214;
	fma.rn.f32 	%f874, %f942, %f869, %f873;
	mul.f32 	%f875, %f941, %f1213;
	fma.rn.f32 	%f876, %f942, %f870, %f875;
	mul.f32 	%f877, %f941, %f1212;
	fma.rn.f32 	%f878, %f942, %f871, %f877;
	mul.f32 	%f879, %f941, %f1211;
	fma.rn.f32 	%f880, %f942, %f872, %f879;
	st.global.v4.f32 	[%rd56], {%f874, %f876, %f878, %f880};
	add.s64 	%rd57, %rd42, %rd53;
	ld.global.v4.f32 	{%f881, %f882, %f883, %f884}, [%rd57];
	mul.f32 	%f885, %f941, %f1206;
	fma.rn.f32 	%f886, %f942, %f881, %f885;
	mul.f32 	%f887, %f941, %f1205;
	fma.rn.f32 	%f888, %f942, %f882, %f887;
	mul.f32 	%f889, %f941, %f1204;
	fma.rn.f32 	%f890, %f942, %f883, %f889;
	mul.f32 	%f891, %f941, %f1203;
	fma.rn.f32 	%f892, %f942, %f884, %f891;
	st.global.v4.f32 	[%rd57], {%f886, %f888, %f890, %f892};
	ld.global.v4.f32 	{%f893, %f894, %f895, %f896}, [%rd54+128];
	mul.f32 	%f897, %f941, %f1226;
	fma.rn.f32 	%f898, %f942, %f893, %f897;
	mul.f32 	%f899, %f941, %f1225;
	fma.rn.f32 	%f900, %f942, %f894, %f899;
	mul.f32 	%f901, %f941, %f1224;
	fma.rn.f32 	%f902, %f942, %f895, %f901;
	mul.f32 	%f903, %f941, %f1223;
	fma.rn.f32 	%f904, %f942, %f896, %f903;
	st.global.v4.f32 	[%rd54+128], {%f898, %f900, %f902, %f904};
	ld.global.v4.f32 	{%f905, %f906, %f907, %f908}, [%rd55+128];
	mul.f32 	%f909, %f941, %f1218;
	fma.rn.f32 	%f910, %f942, %f905, %f909;
	mul.f32 	%f911, %f941, %f1217;
	fma.rn.f32 	%f912, %f942, %f906, %f911;
	mul.f32 	%f913, %f941, %f1216;
	fma.rn.f32 	%f914, %f942, %f907, %f913;
	mul.f32 	%f915, %f941, %f1215;
	fma.rn.f32 	%f916, %f942, %f908, %f915;
	st.global.v4.f32 	[%rd55+128], {%f910, %f912, %f914, %f916};
	ld.global.v4.f32 	{%f917, %f918, %f919, %f920}, [%rd56+128];
	mul.f32 	%f921, %f941, %f1210;
	fma.rn.f32 	%f922, %f942, %f917, %f921;
	mul.f32 	%f923, %f941, %f1209;
	fma.rn.f32 	%f924, %f942, %f918, %f923;
	mul.f32 	%f925, %f941, %f1208;
	fma.rn.f32 	%f926, %f942, %f919, %f925;
	mul.f32 	%f927, %f941, %f1207;
	fma.rn.f32 	%f928, %f942, %f920, %f927;
	st.global.v4.f32 	[%rd56+128], {%f922, %f924, %f926, %f928};
	ld.global.v4.f32 	{%f929, %f930, %f931, %f932}, [%rd57+128];
	mul.f32 	%f933, %f941, %f1202;
	fma.rn.f32 	%f934, %f942, %f929, %f933;
	mul.f32 	%f935, %f941, %f1201;
	fma.rn.f32 	%f936, %f942, %f930, %f935;
	mul.f32 	%f937, %f941, %f1200;
	fma.rn.f32 	%f938, %f942, %f931, %f937;
	mul.f32 	%f939, %f941, %f1199;
	fma.rn.f32 	%f940, %f942, %f932, %f939;
	st.global.v4.f32 	[%rd57+128], {%f934, %f936, %f938, %f940};
	ret;

}


// ===== COMPILED SASS (sm_100) =====

	.target	sm_100

	.elftype	@"ET_EXEC"


//--------------------- .note.nv.tkinfo           --------------------------
	.section	.note.nv.tkinfo,"",@"SHT_NOTE"
	.sectionflags	@"SHF_NOTE_NV_TKINFO"
	.tkinfo
        /*0018*/ 	.word	0x00000002
        /*0030*/ 	.string	""
        /*0030*/ 	.string	"ptxas"
        /*0030*/ 	.string	"Cuda compilation tools, release 13.0, V13.0.88"
        /*0030*/ 	.string	"Build cuda_13.0.r13.0/compiler.36424714_0"
        /*0030*/ 	.string	"-arch sm_100 -m 64 "



//--------------------- .note.nv.cuinfo           --------------------------
	.section	.note.nv.cuinfo,"",@"SHT_NOTE"
	.sectionflags	@"SHF_NOTE_NV_CUINFO"
        /*0018*/ 	.short	0x0002
        /*001a*/ 	.short	0x0064
        /*001c*/ 	.short	0x0082
	.zero		2


//--------------------- .nv.info                  --------------------------
	.section	.nv.info,"",@"SHT_CUDA_INFO"
	.align	4


	//----- nvinfo : EIATTR_REGCOUNT
	.align		4
        /*0000*/ 	.byte	0x04, 0x2f
        /*0002*/ 	.short	(.L_1 - .L_0)
	.align		4
.L_0:
        /*0004*/ 	.word	index@(_Z24sgemm_warp_tiling_kernelILi128ELi128ELi8ELi64ELi64ELi2ELi4ELi4ELi128EEviiifPKfS1_fPf)
        /*0008*/ 	.word	0x000000a4


	//----- nvinfo : EIATTR_FRAME_SIZE
	.align		4
.L_1:
        /*000c*/ 	.byte	0x04, 0x11
        /*000e*/ 	.short	(.L_3 - .L_2)
	.align		4
.L_2:
        /*0010*/ 	.word	index@(_Z24sgemm_warp_tiling_kernelILi128ELi128ELi8ELi64ELi64ELi2ELi4ELi4ELi128EEviiifPKfS1_fPf)
        /*0014*/ 	.word	0x00000000


	//----- nvinfo : EIATTR_MIN_STACK_SIZE
	.align		4
.L_3:
        /*0018*/ 	.byte	0x04, 0x12
        /*001a*/ 	.short	(.L_5 - .L_4)
	.align		4
.L_4:
        /*001c*/ 	.word	index@(_Z24sgemm_warp_tiling_kernelILi128ELi128ELi8ELi64ELi64ELi2ELi4ELi4ELi128EEviiifPKfS1_fPf)
        /*0020*/ 	.word	0x00000000
.L_5:


//--------------------- .nv.compat                --------------------------
	.section	.nv.compat,"",@"SHT_CUDA_COMPAT_INFO"
	.align	4
        /*0000*/ 	.byte	0x02, 0x09, 0x00, 0x00, 0x02, 0x02, 0x01, 0x00, 0x02, 0x05, 0x05, 0x00, 0x03, 0x07, 0x01, 0x01
        /*0010*/ 	.byte	0x02, 0x03, 0x00, 0x00, 0x02, 0x06, 0x01, 0x00, 0x04, 0x0b, 0x08, 0x00, 0x09, 0x00, 0x00, 0x00
        /*0020*/ 	.byte	0x00, 0x00, 0x00, 0x00


//--------------------- .nv.info._Z24sgemm_warp_tiling_kernelILi128ELi128ELi8ELi64ELi64ELi2ELi4ELi4ELi128EEviiifPKfS1_fPf --------------------------
	.section	.nv.info._Z24sgemm_warp_tiling_kernelILi128ELi128ELi8ELi64ELi64ELi2ELi4ELi4ELi128EEviiifPKfS1_fPf,"",@"SHT_CUDA_INFO"
	.sectionflags	@""
	.align	4


	//----- nvinfo : EIATTR_CUDA_API_VERSION
	.align		4
        /*0000*/ 	.byte	0x04, 0x37
        /*0002*/ 	.short	(.L_7 - .L_6)
.L_6:
        /*0004*/ 	.word	0x00000082


	//----- nvinfo : EIATTR_KPARAM_INFO
	.align		4
.L_7:
        /*0008*/ 	.byte	0x04, 0x17
        /*000a*/ 	.short	(.L_9 - .L_8)
.L_8:
        /*000c*/ 	.word	0x00000000
        /*0010*/ 	.short	0x0007
        /*0012*/ 	.short	0x0028
        /*0014*/ 	.byte	0x00, 0xf5, 0x21, 0x00


	//----- nvinfo : EIATTR_KPARAM_INFO
	.align		4
.L_9:
        /*0018*/ 	.byte	0x04, 0x17
        /*001a*/ 	.short	(.L_11 - .L_10)
.L_10:
        /*001c*/ 	.word	0x00000000
        /*0020*/ 	.short	0x0006
        /*0022*/ 	.short	0x0020
        /*0024*/ 	.byte	0x00, 0xf0, 0x11, 0x00


	//----- nvinfo : EIATTR_KPARAM_INFO
	.align		4
.L_11:
        /*0028*/ 	.byte	0x04, 0x17
        /*002a*/ 	.short	(.L_13 - .L_12)
.L_12:
        /*002c*/ 	.word	0x00000000
        /*0030*/ 	.short	0x0005
        /*0032*/ 	.short	0x0018
        /*0034*/ 	.byte	0x00, 0xf5, 0x21, 0x00


	//----- nvinfo : EIATTR_KPARAM_INFO
	.align		4
.L_13:
        /*0038*/ 	.byte	0x04, 0x17
        /*003a*/ 	.short	(.L_15 - .L_14)
.L_14:
        /*003c*/ 	.word	0x00000000
        /*0040*/ 	.short	0x0004
        /*0042*/ 	.short	0x0010
        /*0044*/ 	.byte	0x00, 0xf5, 0x21, 0x00


	//----- nvinfo : EIATTR_KPARAM_INFO
	.align		4
.L_15:
        /*0048*/ 	.byte	0x04, 0x17
        /*004a*/ 	.short	(.L_17 - .L_16)
.L_16:
        /*004c*/ 	.word	0x00000000
        /*0050*/ 	.short	0x0003
        /*0052*/ 	.short	0x000c
        /*0054*/ 	.byte	0x00, 0xf0, 0x11, 0x00


	//----- nvinfo : EIATTR_KPARAM_INFO
	.align		4
.L_17:
        /*0058*/ 	.byte	0x04, 0x17
        /*005a*/ 	.short	(.L_19 - .L_18)
.L_18:
        /*005c*/ 	.word	0x00000000
        /*0060*/ 	.short	0x0002
        /*0062*/ 	.short	0x0008
        /*0064*/ 	.byte	0x00, 0xf0, 0x11, 0x00


	//----- nvinfo : EIATTR_KPARAM_INFO
	.align		4
.L_19:
        /*0068*/ 	.byte	0x04, 0x17
        /*006a*/ 	.short	(.L_21 - .L_20)
.L_20:
        /*006c*/ 	.word	0x00000000
        /*0070*/ 	.short	0x0001
        /*0072*/ 	.short	0x0004
        /*0074*/ 	.byte	0x00, 0xf0, 0x11, 0x00


	//----- nvinfo : EIATTR_KPARAM_INFO
	.align		4
.L_21:
        /*0078*/ 	.byte	0x04, 0x17
        /*007a*/ 	.short	(.L_23 - .L_22)
.L_22:
        /*007c*/ 	.word	0x00000000
        /*0080*/ 	.short	0x0000
        /*0082*/ 	.short	0x0000
        /*0084*/ 	.byte	0x00, 0xf0, 0x11, 0x00


	//----- nvinfo : EIATTR_SPARSE_MMA_MASK
	.align		4
.L_23:
        /*0088*/ 	.byte	0x03, 0x50
        /*008a*/ 	.short	0x0000


	//----- nvinfo : EIATTR_MAXREG_COUNT
	.align		4
        /*008c*/ 	.byte	0x03, 0x1b
        /*008e*/ 	.short	0x00ff


	//----- nvinfo : EIATTR_NUM_BARRIERS
	.align		4
        /*0090*/ 	.byte	0x02, 0x4c
        /*0092*/ 	.byte	0x01
	.zero		1


	//----- nvinfo : EIATTR_MERCURY_ISA_VERSION
	.align		4
        /*0094*/ 	.byte	0x03, 0x5f
        /*0096*/ 	.short	0x0101


	//----- nvinfo : EIATTR_VRC_CTA_INIT_COUNT
	.align		4
        /*0098*/ 	.byte	0x02, 0x4a
	.zero		1
	.zero		1


	//----- nvinfo : EIATTR_EXIT_INSTR_OFFSETS
	.align		4
        /*009c*/ 	.byte	0x04, 0x1c
        /*009e*/ 	.short	(.L_25 - .L_24)


	//   ....[0]....
.L_24:
        /*00a0*/ 	.word	0x00002a80


	//----- nvinfo : EIATTR_CBANK_PARAM_SIZE
	.align		4
.L_25:
        /*00a4*/ 	.byte	0x03, 0x19
        /*00a6*/ 	.short	0x0030


	//----- nvinfo : EIATTR_PARAM_CBANK
	.align		4
        /*00a8*/ 	.byte	0x04, 0x0a
        /*00aa*/ 	.short	(.L_27 - .L_26)
	.align		4
.L_26:
        /*00ac*/ 	.word	index@(.nv.constant0._Z24sgemm_warp_tiling_kernelILi128ELi128ELi8ELi64ELi64ELi2ELi4ELi4ELi128EEviiifPKfS1_fPf)
        /*00b0*/ 	.short	0x0380
        /*00b2*/ 	.short	0x0030


	//----- nvinfo : EIATTR_SW_WAR
	.align		4
.L_27:
        /*00b4*/ 	.byte	0x04, 0x36
        /*00b6*/ 	.short	(.L_29 - .L_28)
.L_28:
        /*00b8*/ 	.word	0x00000008
.L_29:


//--------------------- .nv.callgraph             --------------------------
	.section	.nv.callgraph,"",@"SHT_CUDA_CALLGRAPH"
	.align	4
	.sectionentsize	8
	.align		4
        /*0000*/ 	.word	0x00000000
	.align		4
        /*0004*/ 	.word	0xffffffff
	.align		4
        /*0008*/ 	.word	0x00000000
	.align		4
        /*000c*/ 	.word	0xfffffffe
	.align		4
        /*0010*/ 	.word	0x00000000
	.align		4
        /*0014*/ 	.word	0xfffffffd
	.align		4
        /*0018*/ 	.word	0x00000000
	.align		4
        /*001c*/ 	.word	0xfffffffc


//--------------------- .text._Z24sgemm_warp_tiling_kernelILi128ELi128ELi8ELi64ELi64ELi2ELi4ELi4ELi128EEviiifPKfS1_fPf --------------------------
	.section	.text._Z24sgemm_warp_tiling_kernelILi128ELi128ELi8ELi64ELi64ELi2ELi4ELi4ELi128EEviiifPKfS1_fPf,"ax",@progbits
	.align	128
        .global         _Z24sgemm_warp_tiling_kernelILi128ELi128ELi8ELi64ELi64ELi2ELi4ELi4ELi128EEviiifPKfS1_fPf
        .type           _Z24sgemm_warp_tiling_kernelILi128ELi128ELi8ELi64ELi64ELi2ELi4ELi4ELi128EEviiifPKfS1_fPf,@function
        .size           _Z24sgemm_warp_tiling_kernelILi128ELi128ELi8ELi64ELi64ELi2ELi4ELi4ELi128EEviiifPKfS1_fPf,(.L_x_4 - _Z24sgemm_warp_tiling_kernelILi128ELi128ELi8ELi64ELi64ELi2ELi4ELi4ELi128EEviiifPKfS1_fPf)
        .other          _Z24sgemm_warp_tiling_kernelILi128ELi128ELi8ELi64ELi64ELi2ELi4ELi4ELi128EEviiifPKfS1_fPf,@"STO_CUDA_ENTRY STV_DEFAULT"
_Z24sgemm_warp_tiling_kernelILi128ELi128ELi8ELi64ELi64ELi2ELi4ELi4ELi128EEviiifPKfS1_fPf:
.text._Z24sgemm_warp_tiling_kernelILi128ELi128ELi8ELi64ELi64ELi2ELi4ELi4ELi128EEviiifPKfS1_fPf:
[----:B------:R-:W-:Y:S08]  /*0000*/  LDC R1, c[0x0][0x37c] ;  /* 0x0000df00ff017b82 */ /* 0x000ff00000000800 */
[----:B------:R-:W0:Y:S01]  /*0010*/  S2UR UR8, SR_CTAID.Y ;  /* 0x00000000000879c3 */ /* 0x000e220000002600 */
[----:B------:R-:W1:Y:S01]  /*0020*/  LDCU UR10, c[0x0][0x388] ;  /* 0x00007100ff0a77ac */ /* 0x000e620008000800 */
[----:B------:R-:W-:Y:S01]  /*0030*/  HFMA2 R0, -RZ, RZ, 0, 0 ;  /* 0x00000000ff007431 */ /* 0x000fe200000001ff */
[----:B------:R-:W-:Y:S01]  /*0040*/  CS2R R34, SRZ ;  /* 0x0000000000227805 */ /* 0x000fe2000001ff00 */
[----:B------:R-:W-:Y:S01]  /*0050*/  HFMA2 R143, -RZ, RZ, 0, 0 ;  /* 0x00000000ff8f7431 */ /* 0x000fe200000001ff */
[----:B------:R-:W2:Y:S01]  /*0060*/  LDCU.128 UR4, c[0x0][0x390] ;  /* 0x00007200ff0477ac */ /* 0x000ea20008000c00 */
[----:B------:R-:W-:Y:S01]  /*0070*/  HFMA2 R149, -RZ, RZ, 0, 0 ;  /* 0x00000000ff957431 */ /* 0x000fe200000001ff */
[----:B------:R-:W-:Y:S01]  /*0080*/  CS2R R2, SRZ ;  /* 0x0000000000027805 */ /* 0x000fe2000001ff00 */
[----:B------:R-:W3:Y:S01]  /*0090*/  S2UR UR9, SR_CTAID.X ;  /* 0x00000000000979c3 */ /* 0x000ee20000002500 */
[----:B------:R-:W-:Y:S01]  /*00a0*/  HFMA2 R155, -RZ, RZ, 0, 0 ;  /* 0x00000000ff9b7431 */ /* 0x000fe200000001ff */
[----:B------:R-:W-:Y:S01]  /*00b0*/  CS2R R4, SRZ ;  /* 0x0000000000047805 */ /* 0x000fe2000001ff00 */
[----:B------:R-:W-:Y:S01]  /*00c0*/  HFMA2 R141, -RZ, RZ, 0, 0 ;  /* 0x00000000ff8d7431 */ /* 0x000fe200000001ff */
[----:B------:R-:W-:Y:S01]  /*00d0*/  CS2R R14, SRZ ;  /* 0x00000000000e7805 */ /* 0x000fe2000001ff00 */
[----:B------:R-:W-:Y:S01]  /*00e0*/  HFMA2 R159, -RZ, RZ, 0, 0 ;  /* 0x00000000ff9f7431 */ /* 0x000fe200000001ff */
[----:B------:R-:W-:-:S02]  /*00f0*/  CS2R R12, SRZ ;  /* 0x00000000000c7805 */ /* 0x000fc4000001ff00 */
[----:B------:R-:W-:Y:S02]  /*0100*/  CS2R R16, SRZ ;  /* 0x0000000000107805 */ /* 0x000fe4000001ff00 */
[----:B------:R-:W-:Y:S02]  /*0110*/  CS2R R18, SRZ ;  /* 0x0000000000127805 */ /* 0x000fe4000001ff00 */
[----:B------:R-:W-:Y:S02]  /*0120*/  CS2R R6, SRZ ;  /* 0x0000000000067805 */ /* 0x000fe4000001ff00 */
[----:B------:R-:W-:Y:S01]  /*0130*/  CS2R R8, SRZ ;  /* 0x0000000000087805 */ /* 0x000fe2000001ff00 */
[----:B-1----:R-:W-:Y:S01]  /*0140*/  UISETP.GE.AND UP0, UPT, UR10, 0x1, UPT ;  /* 0x000000010a00788c */ /* 0x002fe2000bf06270 */
[----:B------:R-:W-:Y:S02]  /*0150*/  CS2R R10, SRZ ;  /* 0x00000000000a7805 */ /* 0x000fe4000001ff00 */
[----:B------:R-:W-:-:S02]  /*0160*/  CS2R R22, SRZ ;  /* 0x0000000000167805 */ /* 0x000fc4000001ff00 */
[----:B------:R-:W-:Y:S02]  /*0170*/  CS2R R20, SRZ ;  /* 0x0000000000147805 */ /* 0x000fe4000001ff00 */
[----:B------:R-:W-:Y:S01]  /*0180*/  CS2R R26, SRZ ;  /* 0x00000000001a7805 */ /* 0x000fe2000001ff00 */
[----:B0-----:R-:W-:Y:S01]  /*0190*/  UIMAD UR8, UR8, UR10, URZ ;  /* 0x0000000a080872a4 */ /* 0x001fe2000f8e02ff */
[----:B------:R-:W-:Y:S02]  /*01a0*/  CS2R R24, SRZ ;  /* 0x0000000000187805 */ /* 0x000fe4000001ff00 */
[----:B------:R-:W-:Y:S02]  /*01b0*/  CS2R R28, SRZ ;  /* 0x00000000001c7805 */ /* 0x000fe4000001ff00 */
[----:B------:R-:W-:Y:S01]  /*01c0*/  CS2R R32, SRZ ;  /* 0x0000000000207805 */ /* 0x000fe2000001ff00 */
[----:B------:R-:W-:Y:S01]  /*01d0*/  USHF.L.U32 UR8, UR8, 0x7, URZ ;  /* 0x0000000708087899 */ /* 0x000fe200080006ff */
[----:B------:R-:W-:-:S02]  /*01e0*/  CS2R R30, SRZ ;  /* 0x00000000001e7805 */ /* 0x000fc4000001ff00 */
[----:B------:R-:W-:Y:S02]  /*01f0*/  CS2R R36, SRZ ;  /* 0x0000000000247805 */ /* 0x000fe4000001ff00 */
[----:B------:R-:W-:Y:S01]  /*0200*/  CS2R R38, SRZ ;  /* 0x0000000000267805 */ /* 0x000fe2000001ff00 */
[----:B---3--:R-:W-:Y:S01]  /*0210*/  USHF.L.U32 UR9, UR9, 0x7, URZ ;  /* 0x0000000709097899 */ /* 0x008fe200080006ff */
[----:B------:R-:W-:Y:S02]  /*0220*/  CS2R R40, SRZ ;  /* 0x0000000000287805 */ /* 0x000fe4000001ff00 */
[----:B------:R-:W-:Y:S02]  /*0230*/  CS2R R66, SRZ ;  /* 0x0000000000427805 */ /* 0x000fe4000001ff00 */
[----:B------:R-:W-:Y:S02]  /*0240*/  CS2R R76, SRZ ;  /* 0x00000000004c7805 */ /* 0x000fe4000001ff00 */
[----:B------:R-:W-:-:S02]  /*0250*/  CS2R R64, SRZ ;  /* 0x0000000000407805 */ /* 0x000fc4000001ff00 */
[----:B------:R-:W-:Y:S02]  /*0260*/  CS2R R74, SRZ ;  /* 0x00000000004a7805 */ /* 0x000fe4000001ff00 */
[----:B------:R-:W-:Y:S02]  /*0270*/  CS2R R42, SRZ ;  /* 0x00000000002a7805 */ /* 0x000fe4000001ff00 */
        /* <DEDUP_REMOVED lines=29> */
[----:B------:R-:W-:Y:S02]  /*0450*/  MOV R145, RZ ;  /* 0x000000ff00917202 */ /* 0x000fe40000000f00 */
[----:B------:R-:W-:Y:S02]  /*0460*/  CS2R R132, SRZ ;  /* 0x0000000000847805 */ /* 0x000fe4000001ff00 */
[----:B------:R-:W-:Y:S02]  /*0470*/  CS2R R130, SRZ ;  /* 0x0000000000827805 */ /* 0x000fe4000001ff00 */
[----:B------:R-:W-:Y:S02]  /*0480*/  MOV R151, RZ ;  /* 0x000000ff00977202 */ /* 0x000fe40000000f00 */
[----:B------:R-:W-:-:S02]  /*0490*/  CS2R R136, SRZ ;  /* 0x0000000000887805 */ /* 0x000fc4000001ff00 */
[----:B------:R-:W-:Y:S02]  /*04a0*/  MOV R147, RZ ;  /* 0x000000ff00937202 */ /* 0x000fe40000000f00 */
[----:B------:R-:W-:Y:S02]  /*04b0*/  CS2R R134, SRZ ;  /* 0x0000000000867805 */ /* 0x000fe4000001ff00 */
[----:B------:R-:W-:Y:S01]  /*04c0*/  MOV R153, RZ ;  /* 0x000000ff00997202 */ /* 0x000fe20000000f00 */
[----:B------:R-:W0:Y:S01]  /*04d0*/  LDCU.64 UR14, c[0x0][0x358] ;  /* 0x00006b00ff0e77ac */ /* 0x000e220008000a00 */
[----:B------:R-:W-:Y:S02]  /*04e0*/  MOV R139, RZ ;  /* 0x000000ff008b7202 */ /* 0x000fe40000000f00 */
[----:B------:R-:W-:Y:S01]  /*04f0*/  MOV R157, RZ ;  /* 0x000000ff009d7202 */ /* 0x000fe20000000f00 */
[----:B--2---:R-:W-:Y:S02]  /*0500*/  UIMAD.WIDE.U32 UR6, UR9, 0x4, UR6 ;  /* 0x00000004090678a5 */ /* 0x004fe4000f8e0006 */
[----:B------:R-:W-:Y:S01]  /*0510*/  UIMAD.WIDE UR4, UR8, 0x4, UR4 ;  /* 0x00000004080478a5 */ /* 0x000fe2000f8e0204 */
[----:B------:R-:W-:Y:S11]  /*0520*/  BRA.U !UP0, `(.L_x_0) ;  /* 0x0000000d08487547 */ /* 0x000ff6000b800000 */
[----:B------:R-:W1:Y:S01]  /*0530*/  S2R R138, SR_TID.X ;  /* 0x00000000008a7919 */ /* 0x000e620000002100 */
[----:B------:R-:W-:Y:S01]  /*0540*/  MOV R34, RZ ;  /* 0x000000ff00227202 */ /* 0x000fe20000000f00 */
[----:B------:R-:W-:Y:S01]  /*0550*/  UMOV UR8, UR4 ;  /* 0x0000000400087c82 */ /* 0x000fe20008000000 */
[----:B------:R-:W-:Y:S01]  /*0560*/  UMOV UR9, UR5 ;  /* 0x0000000500097c82 */ /* 0x000fe20008000000 */
[----:B------:R-:W-:Y:S01]  /*0570*/  UMOV UR4, URZ ;  /* 0x000000ff00047c82 */ /* 0x000fe20008000000 */
[----:B-1----:R-:W-:Y:S02]  /*0580*/  SHF.L.U32 R142, R138, 0x2, RZ ;  /* 0x000000028a8e7819 */ /* 0x002fe400000006ff */
[----:B------:R-:W-:Y:S02]  /*0590*/  SHF.R.U32.HI R161, RZ, 0x5, R138 ;  /* 0x00000005ffa17819 */ /* 0x000fe4000001168a */
[----:B------:R-:W-:-:S07]  /*05a0*/  LOP3.LUT R140, R142, 0x7c, RZ, 0xc0, !PT ;  /* 0x0000007c8e8c7812 */ /* 0x000fce00078ec0ff */
.L_x_2:
[----:B------:R-:W1:Y:S01]  /*05b0*/  LDCU UR13, c[0x0][0x388] ;  /* 0x00007100ff0d77ac */ /* 0x000e620008000800 */
[----:B------:R-:W-:Y:S01]  /*05c0*/  LOP3.LUT R45, R142, 0x4, RZ, 0xc0, !PT ;  /* 0x000000048e2d7812 */ /* 0x000fe200078ec0ff */
[----:B------:R-:W-:Y:S01]  /*05d0*/  HFMA2 R44, -RZ, RZ, 0, 2.384185791015625e-07 ;  /* 0x00000004ff2c7431 */ /* 0x000fe200000001ff */
[----:B------:R-:W-:Y:S01]  /*05e0*/  SHF.R.U32.HI R60, RZ, 0x1, R138 ;  /* 0x00000001ff3c7819 */ /* 0x000fe2000001168a */
[----:B------:R-:W2:Y:S01]  /*05f0*/  LDCU UR11, c[0x0][0x384] ;  /* 0x00007080ff0b77ac */ /* 0x000ea20008000800 */
[----:B------:R-:W-:Y:S01]  /*0600*/  HFMA2 R53, -RZ, RZ, 0, 2.384185791015625e-07 ;  /* 0x00000004ff357431 */ /* 0x000fe200000001ff */
[----:B------:R-:W-:Y:S02]  /*0610*/  MOV R51, 0x4 ;  /* 0x0000000400337802 */ /* 0x000fe40000000f00 */
[----:B------:R-:W-:Y:S01]  /*0620*/  MOV R57, 0x4 ;  /* 0x0000000400397802 */ /* 0x000fe20000000f00 */
[----:B-1----:R-:W-:Y:S01]  /*0630*/  IMAD R45, R60, UR13, R45 ;  /* 0x0000000d3c2d7c24 */ /* 0x002fe2000f8e022d */
[----:B------:R-:W-:Y:S01]  /*0640*/  MOV R48, UR13 ;  /* 0x0000000d00307c02 */ /* 0x000fe20008000f00 */
[----:B--2---:R-:W-:Y:S01]  /*0650*/  IMAD R52, R161, UR11, R140 ;  /* 0x0000000ba1347c24 */ /* 0x004fe2000f8e028c */
[----:B------:R-:W-:-:S02]  /*0660*/  MOV R49, UR11 ;  /* 0x0000000b00317c02 */ /* 0x000fc40008000f00 */
[----:B------:R-:W-:Y:S01]  /*0670*/  LEA R48, R48, R45, 0x6 ;  /* 0x0000002d30307211 */ /* 0x000fe200078e30ff */
[----:B------:R-:W-:Y:S01]  /*0680*/  IMAD.WIDE.U32 R44, R45, R44, UR8 ;  /* 0x000000082d2c7e25 */ /* 0x000fe2000f8e002c */
[----:B------:R-:W-:-:S03]  /*0690*/  LEA R56, R49, R52, 0x2 ;  /* 0x0000003431387211 */ /* 0x000fc600078e10ff */
[----:B------:R-:W-:Y:S02]  /*06a0*/  IMAD.WIDE.U32 R48, R48, R51, UR8 ;  /* 0x0000000830307e25 */ /* 0x000fe4000f8e0033 */
[----:B0-----:R-:W2:Y:S02]  /*06b0*/  LDG.E.128 R44, desc[UR14][R44.64] ;  /* 0x0000000e2c2c7981 */ /* 0x001ea4000c1e1d00 */
[----:B------:R-:W-:Y:S02]  /*06c0*/  IMAD.WIDE R52, R52, R53, UR6 ;  /* 0x0000000634347e25 */ /* 0x000fe4000f8e0235 */
[----:B------:R-:W3:Y:S02]  /*06d0*/  LDG.E.128 R48, desc[UR14][R48.64] ;  /* 0x0000000e30307981 */ /* 0x000ee4000c1e1d00 */
[----:B------:R-:W-:Y:S02]  /*06e0*/  IMAD.WIDE R56, R56, R57, UR6 ;  /* 0x0000000638387e25 */ /* 0x000fe4000f8e0239 */
[----:B------:R-:W4:Y:S04]  /*06f0*/  LDG.E.128 R52, desc[UR14][R52.64] ;  /* 0x0000000e34347981 */ /* 0x000f28000c1e1d00 */
[----:B------:R-:W5:Y:S01]  /*0700*/  LDG.E.128 R56, desc[UR14][R56.64] ;  /* 0x0000000e38387981 */ /* 0x000f62000c1e1d00 */
[----:B------:R-:W0:Y:S01]  /*0710*/  S2UR UR10, SR_CgaCtaId ;  /* 0x00000000000a79c3 */ /* 0x000e220000008800 */
[----:B------:R-:W-:-:S02]  /*0720*/  SHF.L.U32 R62, R138, 0x4, RZ ;  /* 0x000000048a3e7819 */ /* 0x000fc400000006ff */
[----:B------:R-:W-:Y:S02]  /*0730*/  SHF.L.U32 R61, R138, 0xb, RZ ;  /* 0x0000000b8a3d7819 */ /* 0x000fe400000006ff */
[----:B------:R-:W1:Y:S01]  /*0740*/  S2R R138, SR_TID.X ;  /* 0x00000000008a7919 */ /* 0x000e620000002100 */
[----:B------:R-:W-:Y:S01]  /*0750*/  UMOV UR5, 0x400 ;  /* 0x0000040000057882 */ /* 0x000fe20000000000 */
[----:B------:R-:W-:Y:S02]  /*0760*/  SHF.L.U32 R60, R60, 0x2, RZ ;  /* 0x000000023c3c7819 */ /* 0x000fe400000006ff */
[----:B------:R-:W-:Y:S02]  /*0770*/  LOP3.LUT R142, R62, 0x1f0, RZ, 0xc0, !PT ;  /* 0x000001f03e8e7812 */ /* 0x000fe400078ec0ff */
[----:B------:R-:W-:Y:S02]  /*0780*/  LOP3.LUT R60, R60, 0x800, R61, 0xf8, !PT ;  /* 0x000008003c3c7812 */ /* 0x000fe400078ef83d */
[----:B------:R-:W-:Y:S01]  /*0790*/  LEA R61, R161, R142, 0x9 ;  /* 0x0000008ea13d7211 */ /* 0x000fe200078e48ff */
[----:B0-----:R-:W-:-:S02]  /*07a0*/  ULEA UR12, UR10, UR5, 0x18 ;  /* 0x000000050a0c7291 */ /* 0x001fc4000f8ec0ff */
[----:B------:R-:W-:-:S04]  /*07b0*/  UIADD3 UR5, UPT, UPT, UR5, 0x1000, URZ ;  /* 0x0000100005057890 */ /* 0x000fc8000fffe0ff */
[----:B------:R-:W-:Y:S01]  /*07c0*/  ULEA UR5, UR10, UR5, 0x18 ;  /* 0x000000050a057291 */ /* 0x000fe2000f8ec0ff */
[----:B------:R-:W-:Y:S02]  /*07d0*/  LOP3.LUT R62, R62, 0x70, RZ, 0xc0, !PT ;  /* 0x000000703e3e7812 */ /* 0x000fe400078ec0ff */
[C---:B-1----:R-:W-:Y:S01]  /*07e0*/  SHF.L.U32 R142, R138.reuse, 0x2, RZ ;  /* 0x000000028a8e7819 */ /* 0x042fe200000006ff */
[----:B--2---:R0:W-:Y:S04]  /*07f0*/  STS [R60+UR12], R44 ;  /* 0x0000002c3c007988 */ /* 0x0041e8000800080c */
[----:B------:R1:W-:Y:S04]  /*0800*/  STS [R60+UR12+0x200], R45 ;  /* 0x0002002d3c007988 */ /* 0x0003e8000800080c */
[----:B------:R2:W-:Y:S04]  /*0810*/  STS [R60+UR12+0x400], R46 ;  /* 0x0004002e3c007988 */ /* 0x0005e8000800080c */
[----:B------:R2:W-:Y:S04]  /*0820*/  STS [R60+UR12+0x600], R47 ;  /* 0x0006002f3c007988 */ /* 0x0005e8000800080c */
[----:B---3--:R3:W-:Y:S04]  /*0830*/  STS [R60+UR12+0x100], R48 ;  /* 0x000100303c007988 */ /* 0x0087e8000800080c */
[----:B------:R3:W-:Y:S04]  /*0840*/  STS [R60+UR12+0x300], R49 ;  /* 0x000300313c007988 */ /* 0x0007e8000800080c */
[----:B------:R3:W-:Y:S04]  /*0850*/  STS [R60+UR12+0x500], R50 ;  /* 0x000500323c007988 */ /* 0x0007e8000800080c */
[----:B------:R3:W-:Y:S04]  /*0860*/  STS [R60+UR12+0x700], R51 ;  /* 0x000700333c007988 */ /* 0x0007e8000800080c */
[----:B----4-:R3:W-:Y:S04]  /*0870*/  STS.128 [R61+UR5], R52 ;  /* 0x000000343d007988 */ /* 0x0107e80008000c05 */
[----:B-----5:R3:W-:Y:S01]  /*0880*/  STS.128 [R61+UR5+0x800], R56 ;  /* 0x000800383d007988 */ /* 0x0207e20008000c05 */
[----:B0-----:R-:W-:-:S02]  /*0890*/  LOP3.LUT R44, R138, 0xffff, RZ, 0xc0, !PT ;  /* 0x0000ffff8a2c7812 */ /* 0x001fc400078ec0ff */
[----:B-1----:R-:W-:Y:S02]  /*08a0*/  SHF.L.U32 R45, R138, 0x1, RZ ;  /* 0x000000018a2d7819 */ /* 0x002fe400000006ff */
[----:B--2---:R-:W-:Y:S02]  /*08b0*/  SHF.R.U32.HI R46, RZ, 0x5, R44 ;  /* 0x00000005ff2e7819 */ /* 0x004fe4000001162c */
[----:B------:R-:W-:Y:S02]  /*08c0*/  LOP3.LUT R44, R142, 0xf00, RZ, 0xc0, !PT ;  /* 0x00000f008e2c7812 */ /* 0x000fe400078ec0ff */
[----:B------:R-:W-:Y:S02]  /*08d0*/  SHF.L.U32 R47, R46, 0x8, RZ ;  /* 0x000000082e2f7819 */ /* 0x000fe400000006ff */
[----:B------:R-:W-:Y:S02]  /*08e0*/  LOP3.LUT R44, R44, 0x30, R45, 0xf8, !PT ;  /* 0x000000302c2c7812 */ /* 0x000fe400078ef82d */
[----:B------:R-:W-:-:S02]  /*08f0*/  LOP3.LUT R62, R47, 0x100, R62, 0xe2, !PT ;  /* 0x000001002f3e7812 */ /* 0x000fc400078ee23e */
[----:B------:R-:W-:Y:S02]  /*0900*/  IADD3 R144, PT, PT, R44, UR12, RZ ;  /* 0x0000000c2c907c10 */ /* 0x000fe4000fffe0ff */
[----:B------:R-:W-:Y:S01]  /*0910*/  IADD3 R146, PT, PT, R62, UR5, RZ ;  /* 0x000000053e927c10 */ /* 0x000fe2000fffe0ff */
[----:B------:R-:W-:Y:S01]  /*0920*/  UMOV UR5, 0x80 ;  /* 0x0000008000057882 */ /* 0x000fe20000000000 */
[----:B---3--:R-:W-:Y:S06]  /*0930*/  BAR.SYNC.DEFER_BLOCKING 0x0 ;  /* 0x0000000000007b1d */ /* 0x008fec0000010000 */
.L_x_1:
[----:B------:R-:W-:Y:S04]  /*0940*/  LDS.128 R60, [R144+UR5+-0x80] ;  /* 0xffff8005903c7984 */ /* 0x000fe80008000c00 */
[----:B------:R-:W0:Y:S04]  /*0950*/  LDS.128 R52, [R146+UR5+-0x80] ;  /* 0xffff800592347984 */ /* 0x000e280008000c00 */
[----:B------:R-:W1:Y:S04]  /*0960*/  LDS.128 R48, [R146+UR5] ;  /* 0x0000000592307984 */ /* 0x000e680008000c00 */
[----:B------:R-:W2:Y:S04]  /*0970*/  LDS.128 R44, [R144+UR5+-0x40] ;  /* 0xffffc005902c7984 */ /* 0x000ea80008000c00 */
[----:B------:R-:W3:Y:S01]  /*0980*/  LDS.128 R56, [R144+UR5] ;  /* 0x0000000590387984 */ /* 0x000ee20008000c00 */
[C---:B0-----:R-:W-:Y:S01]  /*0990*/  FFMA R157, R60.reuse, R52, R157 ;  /* 0x000000343c9d7223 */ /* 0x041fe2000000009d */
[C---:B------:R-:W-:Y:S01]  /*09a0*/  FFMA R134, R60.reuse, R53, R134 ;  /* 0x000000353c867223 */ /* 0x040fe20000000086 */
[C---:B------:R-:W-:Y:S01]  /*09b0*/  FFMA R159, R60.reuse, R54, R159 ;  /* 0x000000363c9f7223 */ /* 0x040fe2000000009f */
[C---:B------:R-:W-:Y:S01]  /*09c0*/  FFMA R136, R60.reuse, R55, R136 ;  /* 0x000000373c887223 */ /* 0x040fe20000000088 */
[C---:B-1----:R-:W-:Y:S01]  /*09d0*/  FFMA R139, R60.reuse, R48, R139 ;  /* 0x000000303c8b7223 */ /* 0x042fe2000000008b */
[C---:B------:R-:W-:Y:S01]  /*09e0*/  FFMA R120, R60.reuse, R49, R120 ;  /* 0x000000313c787223 */ /* 0x040fe20000000078 */
[C---:B------:R-:W-:Y:S01]  /*09f0*/  FFMA R141, R60.reuse, R50, R141 ;  /* 0x000000323c8d7223 */ /* 0x040fe2000000008d */
[----:B------:R-:W-:Y:S01]  /*0a00*/  FFMA R122, R60, R51, R122 ;  /* 0x000000333c7a7223 */ /* 0x000fe2000000007a */
[----:B------:R-:W-:Y:S01]  /*0a10*/  FFMA R153, R52, R61, R153 ;  /* 0x0000003d34997223 */ /* 0x000fe20000000099 */
[C---:B------:R-:W-:Y:S01]  /*0a20*/  FFMA R130, R61.reuse, R53, R130 ;  /* 0x000000353d827223 */ /* 0x040fe20000000082 */
[C---:B------:R-:W-:Y:S01]  /*0a30*/  FFMA R155, R61.reuse, R54, R155 ;  /* 0x000000363d9b7223 */ /* 0x040fe2000000009b */
[C---:B------:R-:W-:Y:S01]  /*0a40*/  FFMA R132, R61.reuse, R55, R132 ;  /* 0x000000373d847223 */ /* 0x040fe20000000084 */
[----:B------:R-:W-:Y:S01]  /*0a50*/  FFMA R135, R48, R61, R135 ;  /* 0x0000003d30877223 */ /* 0x000fe20000000087 */
[C---:B------:R-:W-:Y:S01]  /*0a60*/  FFMA R116, R61.reuse, R49, R116 ;  /* 0x000000313d747223 */ /* 0x040fe20000000074 */
[C---:B------:R-:W-:Y:S01]  /*0a70*/  FFMA R137, R61.reuse, R50, R137 ;  /* 0x000000323d897223 */ /* 0x040fe20000000089 */
[----:B------:R-:W-:Y:S01]  /*0a80*/  FFMA R118, R61, R51, R118 ;  /* 0x000000333d767223 */ /* 0x000fe20000000076 */
        /* <DEDUP_REMOVED lines=16> */
[C---:B--2---:R-:W-:Y:S01]  /*0b90*/  FFMA R123, R44.reuse, R52, R123 ;  /* 0x000000342c7b7223 */ /* 0x044fe2000000007b */
[----:B------:R-:W0:Y:S01]  /*0ba0*/  LDS.128 R60, [R144+UR5+0x40] ;  /* 0x00004005903c7984 */ /* 0x000e220008000c00 */
[----:B------:R-:W-:Y:S01]  /*0bb0*/  UIADD3 UR5, UPT, UPT, UR5, 0x200, URZ ;  /* 0x0000020005057890 */ /* 0x000fe2000fffe0ff */
[C---:B------:R-:W-:Y:S01]  /*0bc0*/  FFMA R104, R44.reuse, R53, R104 ;  /* 0x000000352c687223 */ /* 0x040fe20000000068 */
[C---:B------:R-:W-:Y:S01]  /*0bd0*/  FFMA R125, R44.reuse, R54, R125 ;  /* 0x000000362c7d7223 */ /* 0x040fe2000000007d */
[C---:B------:R-:W-:Y:S01]  /*0be0*/  FFMA R106, R44.reuse, R55, R106 ;  /* 0x000000372c6a7223 */ /* 0x040fe2000000006a */
[----:B------:R-:W-:Y:S01]  /*0bf0*/  UISETP.NE.AND UP0, UPT, UR5, 0x1080, UPT ;  /* 0x000010800500788c */ /* 0x000fe2000bf05270 */
[C---:B------:R-:W-:Y:S01]  /*0c00*/  FFMA R105, R44.reuse, R48, R105 ;  /* 0x000000302c697223 */ /* 0x040fe20000000069 */
        /* <DEDUP_REMOVED lines=27> */
[C---:B---3--:R-:W-:Y:S01]  /*0dc0*/  FFMA R89, R56.reuse, R52, R89 ;  /* 0x0000003438597223 */ /* 0x048fe20000000059 */
[C---:B------:R-:W-:Y:S01]  /*0dd0*/  FFMA R74, R56.reuse, R53, R74 ;  /* 0x00000035384a7223 */ /* 0x040fe2000000004a */
[C---:B------:R-:W-:Y:S01]  /*0de0*/  FFMA R91, R56.reuse, R54, R91 ;  /* 0x00000036385b7223 */ /* 0x040fe2000000005b */
[C---:B------:R-:W-:Y:S01]  /*0df0*/  FFMA R76, R56.reuse, R55, R76 ;  /* 0x00000037384c7223 */ /* 0x040fe2000000004c */
        /* <DEDUP_REMOVED lines=28> */
[----:B0-----:R-:W-:Y:S01]  /*0fc0*/  FFMA R35, R60, R52, R35 ;  /* 0x000000343c237223 */ /* 0x001fe20000000023 */
[C---:B------:R-:W-:Y:S01]  /*0fd0*/  FFMA R29, R52.reuse, R61, R29 ;  /* 0x0000003d341d7223 */ /* 0x040fe2000000001d */
[C---:B------:R-:W-:Y:S01]  /*0fe0*/  FFMA R25, R52.reuse, R62, R25 ;  /* 0x0000003e34197223 */ /* 0x040fe20000000019 */
[----:B------:R-:W-:Y:S01]  /*0ff0*/  FFMA R18, R52, R63, R18 ;  /* 0x0000003f34127223 */ /* 0x000fe20000000012 */
[-C--:B------:R-:W-:Y:S01]  /*1000*/  FFMA R37, R60, R53.reuse, R37 ;  /* 0x000000353c257223 */ /* 0x080fe20000000025 */
[-C--:B------:R-:W-:Y:S01]  /*1010*/  FFMA R24, R61, R53.reuse, R24 ;  /* 0x000000353d187223 */ /* 0x080fe20000000018 */
[-C--:B------:R-:W-:Y:S01]  /*1020*/  FFMA R27, R62, R53.reuse, R27 ;  /* 0x000000353e1b7223 */ /* 0x080fe2000000001b */
        /* <DEDUP_REMOVED lines=9> */
[C---:B------:R-:W-:Y:S01]  /*10c0*/  FFMA R19, R60.reuse, R48, R19 ;  /* 0x000000303c137223 */ /* 0x040fe20000000013 */
[C---:B------:R-:W-:Y:S01]  /*10d0*/  FFMA R10, R60.reuse, R49, R10 ;  /* 0x000000313c0a7223 */ /* 0x040fe2000000000a */
[CC--:B------:R-:W-:Y:S01]  /*10e0*/  FFMA R17, R60.reuse, R50.reuse, R17 ;  /* 0x000000323c117223 */ /* 0x0c0fe20000000011 */
[----:B------:R-:W-:Y:S01]  /*10f0*/  FFMA R8, R60, R51, R8 ;  /* 0x000000333c087223 */ /* 0x000fe20000000008 */
[C---:B------:R-:W-:Y:S01]  /*1100*/  FFMA R15, R48.reuse, R61, R15 ;  /* 0x0000003d300f7223 */ /* 0x040fe2000000000f */
[C---:B------:R-:W-:Y:S01]  /*1110*/  FFMA R6, R61.reuse, R49, R6 ;  /* 0x000000313d067223 */ /* 0x040fe20000000006 */
[C---:B------:R-:W-:Y:S01]  /*1120*/  FFMA R13, R61.reuse, R50, R13 ;  /* 0x000000323d0d7223 */ /* 0x040fe2000000000d */
[----:B------:R-:W-:Y:S01]  /*1130*/  FFMA R4, R61, R51, R4 ;  /* 0x000000333d047223 */ /* 0x000fe20000000004 */
[----:B------:R-:W-:Y:S01]  /*1140*/  FFMA R11, R48, R62, R11 ;  /* 0x0000003e300b7223 */ /* 0x000fe2000000000b */
[C---:B------:R-:W-:Y:S01]  /*1150*/  FFMA R9, R62.reuse, R49, R9 ;  /* 0x000000313e097223 */ /* 0x040fe20000000009 */
[CC--:B------:R-:W-:Y:S01]  /*1160*/  FFMA R7, R62.reuse, R50.reuse, R7 ;  /* 0x000000323e077223 */ /* 0x0c0fe20000000007 */
[----:B------:R-:W-:Y:S01]  /*1170*/  FFMA R2, R62, R51, R2 ;  /* 0x000000333e027223 */ /* 0x000fe20000000002 */
[----:B------:R-:W-:Y:S01]  /*1180*/  FFMA R5, R48, R63, R5 ;  /* 0x0000003f30057223 */ /* 0x000fe20000000005 */
[C---:B------:R-:W-:Y:S01]  /*1190*/  FFMA R0, R63.reuse, R49, R0 ;  /* 0x000000313f007223 */ /* 0x040fe20000000000 */
[C---:B------:R-:W-:Y:S01]  /*11a0*/  FFMA R3, R63.reuse, R50, R3 ;  /* 0x000000323f037223 */ /* 0x040fe20000000003 */
[----:B------:R-:W-:Y:S01]  /*11b0*/  FFMA R34, R63, R51, R34 ;  /* 0x000000333f227223 */ /* 0x000fe20000000022 */
[----:B------:R-:W-:Y:S06]  /*11c0*/  BRA.U UP0, `(.L_x_1) ;  /* 0xfffffff500dc7547 */ /* 0x000fec000b83ffff */
[----:B------:R-:W-:Y:S01]  /*11d0*/  BAR.SYNC.DEFER_BLOCKING 0x0 ;  /* 0x0000000000007b1d */ /* 0x000fe20000010000 */
[----:B------:R-:W-:Y:S02]  /*11e0*/  UIADD3 UR8, UP0, UPT, UR8, 0x20, URZ ;  /* 0x0000002008087890 */ /* 0x000fe4000ff1e0ff */
[----:B------:R-:W-:Y:S02]  /*11f0*/  UIADD3 UR4, UPT, UPT, UR4, 0x8, URZ ;  /* 0x0000000804047890 */ /* 0x000fe4000fffe0ff */
[----:B------:R-:W-:Y:S02]  /*1200*/  UIADD3.X UR9, UPT, UPT, URZ, UR9, URZ, UP0, !UPT ;  /* 0x00000009ff097290 */ /* 0x000fe400087fe4ff */
[----:B------:R-:W-:Y:S02]  /*1210*/  UISETP.GE.AND UP0, UPT, UR4, UR13, UPT ;  /* 0x0000000d0400728c */ /* 0x000fe4000bf06270 */
[----:B------:R-:W-:-:S04]  /*1220*/  USHF.L.U32 UR5, UR11, 0x3, URZ ;  /* 0x000000030b057899 */ /* 0x000fc800080006ff */
[----:B------:R-:W-:-:S03]  /*1230*/  UIMAD.WIDE UR6, UR5, 0x4, UR6 ;  /* 0x00000004050678a5 */ /* 0x000fc6000f8e0206 */
[----:B------:R-:W-:Y:S09]  /*1240*/  BRA.U !UP0, `(.L_x_2) ;  /* 0xfffffff108d87547 */ /* 0x000ff2000b83ffff */
.L_x_0:
[----:B------:R-:W1:Y:S01]  /*1250*/  S2R R47, SR_TID.X ;  /* 0x00000000002f7919 */ /* 0x000e620000002100 */
[----:B------:R-:W-:Y:S01]  /*1260*/  S2UR UR4, SR_CTAID.Y ;  /* 0x00000000000479c3 */ /* 0x000fe20000002600 */
[----:B------:R-:W2:Y:S01]  /*1270*/  LDCU UR5, c[0x0][0x384] ;  /* 0x00007080ff0577ac */ /* 0x000ea20008000800 */
[----:B------:R-:W3:Y:S06]  /*1280*/  LDCU.64 UR8, c[0x0][0x3a8] ;  /* 0x00007500ff0877ac */ /* 0x000eec0008000a00 */
[----:B------:R-:W2:Y:S01]  /*1290*/  S2UR UR6, SR_CTAID.X ;  /* 0x00000000000679c3 */ /* 0x000ea20000002500 */
[----:B------:R-:W4:Y:S01]  /*12a0*/  LDCU UR7, c[0x0][0x3a0] ;  /* 0x00007400ff0777ac */ /* 0x000f220008000800 */
[----:B-1----:R-:W-:Y:S01]  /*12b0*/  SHF.L.U32 R44, R47, 0x1, RZ ;  /* 0x000000012f2c7819 */ /* 0x002fe200000006ff */
[----:B--2---:R-:W-:Y:S01]  /*12c0*/  UIMAD UR4, UR4, UR5, UR6 ;  /* 0x00000005040472a4 */ /* 0x004fe2000f8e0206 */
[----:B------:R-:W-:-:S02]  /*12d0*/  SHF.R.U32.HI R46, RZ, 0x3, R47 ;  /* 0x00000003ff2e7819 */ /* 0x000fc4000001162f */
[C---:B------:R-:W-:Y:S01]  /*12e0*/  LOP3.LUT R45, R47.reuse, 0x3c0, RZ, 0xc0, !PT ;  /* 0x000003c02f2d7812 */ /* 0x040fe200078ec0ff */
[----:B------:R-:W-:Y:S01]  /*12f0*/  USHF.L.U32 UR4, UR4, 0x7, URZ ;  /* 0x0000000704047899 */ /* 0x000fe200080006ff */
[----:B------:R-:W-:Y:S02]  /*1300*/  LOP3.LUT R44, R44, 0x40, RZ, 0xc0, !PT ;  /* 0x000000402c2c7812 */ /* 0x000fe400078ec0ff */
[----:B------:R-:W-:Y:S01]  /*1310*/  LOP3.LUT R46, R46, 0x3, RZ, 0xc0, !PT ;  /* 0x000000032e2e7812 */ /* 0x000fe200078ec0ff */
[----:B------:R-:W-:Y:S01]  /*1320*/  USHF.R.S32.HI UR6, URZ, 0x1f, UR4 ;  /* 0x0000001fff067899 */ /* 0x000fe20008011404 */
[----:B------:R-:W-:Y:S01]  /*1330*/  SHF.L.U32 R47, R47, 0x2, RZ ;  /* 0x000000022f2f7819 */ /* 0x000fe200000006ff */
[----:B------:R-:W-:Y:S02]  /*1340*/  IMAD R44, R45, UR5, R44 ;  /* 0x000000052d2c7c24 */ /* 0x000fe4000f8e022c */
[----:B------:R-:W-:Y:S01]  /*1350*/  IMAD R46, R46, UR5, RZ ;  /* 0x000000052e2e7c24 */ /* 0x000fe2000f8e02ff */
[----:B------:R-:W-:-:S02]  /*1360*/  LOP3.LUT R45, R47, 0x1c, RZ, 0xc0, !PT ;  /* 0x0000001c2f2d7812 */ /* 0x000fc400078ec0ff */
[----:B------:R-:W-:Y:S02]  /*1370*/  IADD3 R58, P0, PT, R44, UR4, RZ ;  /* 0x000000042c3a7c10 */ /* 0x000fe4000ff1e0ff */
[----:B------:R-:W-:Y:S02]  /*1380*/  LEA R48, R46, R45, 0x2 ;  /* 0x0000002d2e307211 */ /* 0x000fe400078e10ff */
[----:B------:R-:W-:Y:S01]  /*1390*/  LEA.HI.X.SX32 R59, R44, UR6, 0x1, P0 ;  /* 0x000000062c3b7c11 */ /* 0x000fe200080f0eff */
[----:B------:R-:W1:Y:S01]  /*13a0*/  LDCU UR6, c[0x0][0x38c] ;  /* 0x00007180ff0677ac */ /* 0x000e620008000800 */
[----:B------:R-:W-:-:S04]  /*13b0*/  IADD3 R44, P0, PT, R48, R58, RZ ;  /* 0x0000003a302c7210 */ /* 0x000fc80007f1e0ff */
[----:B------:R-:W-:Y:S02]  /*13c0*/  LEA.HI.X.SX32 R45, R48, R59, 0x1, P0 ;  /* 0x0000003b302d7211 */ /* 0x000fe400000f0eff */
[----:B---3--:R-:W-:-:S04]  /*13d0*/  LEA R54, P0, R44, UR8, 0x2 ;  /* 0x000000082c367c11 */ /* 0x008fc8000f8010ff */
[----:B------:R-:W-:-:S05]  /*13e0*/  LEA.HI.X R55, R44, UR9, R45, 0x2, P0 ;  /* 0x000000092c377c11 */ /* 0x000fca00080f142d */
[----:B0-----:R-:W4:Y:S01]  /*13f0*/  LDG.E.128 R44, desc[UR14][R54.64] ;  /* 0x0000000e362c7981 */ /* 0x001f22000c1e1d00 */
[----:B------:R-:W-:Y:S01]  /*1400*/  IADD3 R56, PT, PT, R48, UR5, RZ ;  /* 0x0000000530387c10 */ /* 0x000fe2000fffe0ff */
[----:B-1----:R-:W-:Y:S01]  /*1410*/  FMUL R157, R157, UR6 ;  /* 0x000000069d9d7c20 */ /* 0x002fe20008400000 */
[----:B------:R-:W-:Y:S01]  /*1420*/  FMUL R134, R134, UR6 ;  /* 0x0000000686867c20 */ /* 0x000fe20008400000 */
[----:B------:R-:W-:Y:S01]  /*1430*/  FMUL R159, R159, UR6 ;  /* 0x000000069f9f7c20 */ /* 0x000fe20008400000 */
[----:B------:R-:W-:Y:S01]  /*1440*/  IADD3 R48, P0, PT, R56, R58, RZ ;  /* 0x0000003a38307210 */ /* 0x000fe20007f1e0ff */
[----:B------:R-:W-:-:S03]  /*1450*/  FMUL R136, R136, UR6 ;  /* 0x0000000688887c20 */ /* 0x000fc60008400000 */
[----:B------:R-:W-:Y:S02]  /*1460*/  LEA.HI.X.SX32 R49, R56, R59, 0x1, P0 ;  /* 0x0000003b38317211 */ /* 0x000fe400000f0eff */
[----:B------:R-:W-:-:S04]  /*1470*/  LEA R52, P0, R48, UR8, 0x2 ;  /* 0x0000000830347c11 */ /* 0x000fc8000f8010ff */
[----:B------:R-:W-:Y:S01]  /*1480*/  LEA.HI.X R53, R48, UR9, R49, 0x2, P0 ;  /* 0x0000000930357c11 */ /* 0x000fe200080f1431 */
[----:B----4-:R-:W-:Y:S01]  /*1490*/  FFMA R44, R44, UR7, R157 ;  /* 0x000000072c2c7c23 */ /* 0x010fe2000800009d */
[----:B------:R-:W-:Y:S01]  /*14a0*/  FFMA R45, R45, UR7, R134 ;  /* 0x000000072d2d7c23 */ /* 0x000fe20008000086 */
[----:B------:R-:W-:Y:S01]  /*14b0*/  FFMA R46, R46, UR7, R159 ;  /* 0x000000072e2e7c23 */ /* 0x000fe2000800009f */
[----:B------:R-:W-:-:S05]  /*14c0*/  FFMA R47, R47, UR7, R136 ;  /* 0x000000072f2f7c23 */ /* 0x000fca0008000088 */
[----:B------:R0:W-:Y:S04]  /*14d0*/  STG.E.128 desc[UR14][R54.64], R44 ;  /* 0x0000002c36007986 */ /* 0x0001e8000c101d0e */
[----:B------:R-:W2:Y:S01]  /*14e0*/  LDG.E.128 R48, desc[UR14][R52.64] ;  /* 0x0000000e34307981 */ /* 0x000ea2000c1e1d00 */
[----:B------:R-:W-:Y:S01]  /*14f0*/  IADD3 R60, PT, PT, R56, UR5, RZ ;  /* 0x00000005383c7c10 */ /* 0x000fe2000fffe0ff */
[----:B------:R-:W-:Y:S01]  /*1500*/  FMUL R153, R153, UR6 ;  /* 0x0000000699997c20 */ /* 0x000fe20008400000 */
[----:B------:R-:W-:Y:S01]  /*1510*/  FMUL R130, R130, UR6 ;  /* 0x0000000682827c20 */ /* 0x000fe20008400000 */
[----:B------:R-:W-:Y:S01]  /*1520*/  FMUL R155, R155, UR6 ;  /* 0x000000069b9b7c20 */ /* 0x000fe20008400000 */
[----:B------:R-:W-:Y:S01]  /*1530*/  IADD3 R57, P0, PT, R60, R58, RZ ;  /* 0x0000003a3c397210 */ /* 0x000fe20007f1e0ff */
[----:B------:R-:W-:-:S03]  /*1540*/  FMUL R132, R132, UR6 ;  /* 0x0000000684847c20 */ /* 0x000fc60008400000 */
[----:B------:R-:W-:Y:S02]  /*1550*/  LEA.HI.X.SX32 R62, R60, R59, 0x1, P0 ;  /* 0x0000003b3c3e7211 */ /* 0x000fe400000f0eff */
[----:B------:R-:W-:-:S04]  /*1560*/  LEA R56, P0, R57, UR8, 0x2 ;  /* 0x0000000839387c11 */ /* 0x000fc8000f8010ff */
[----:B------:R-:W-:Y:S01]  /*1570*/  LEA.HI.X R57, R57, UR9, R62, 0x2, P0 ;  /* 0x0000000939397c11 */ /* 0x000fe200080f143e */
[----:B--2---:R-:W-:Y:S01]  /*1580*/  FFMA R48, R48, UR7, R153 ;  /* 0x0000000730307c23 */ /* 0x004fe20008000099 */
[----:B------:R-:W-:Y:S01]  /*1590*/  FFMA R49, R49, UR7, R130 ;  /* 0x0000000731317c23 */ /* 0x000fe20008000082 */
[----:B------:R-:W-:Y:S01]  /*15a0*/  FFMA R50, R50, UR7, R155 ;  /* 0x0000000732327c23 */ /* 0x000fe2000800009b */
[----:B------:R-:W-:-:S05]  /*15b0*/  FFMA R51, R51, UR7, R132 ;  /* 0x0000000733337c23 */ /* 0x000fca0008000084 */
[----:B------:R1:W-:Y:S04]  /*15c0*/  STG.E.128 desc[UR14][R52.64], R48 ;  /* 0x0000003034007986 */ /* 0x0003e8000c101d0e */
[----:B0-----:R-:W2:Y:S01]  /*15d0*/  LDG.E.128 R44, desc[UR14][R56.64] ;  /* 0x0000000e382c7981 */ /* 0x001ea2000c1e1d00 */
[----:B------:R-:W-:Y:S01]  /*15e0*/  IADD3 R60, PT, PT, R60, UR5, RZ ;  /* 0x000000053c3c7c10 */ /* 0x000fe2000fffe0ff */
[----:B------:R-:W-:Y:S01]  /*15f0*/  FMUL R147, R147, UR6 ;  /* 0x0000000693937c20 */ /* 0x000fe20008400000 */
[----:B------:R-:W-:Y:S01]  /*1600*/  FMUL R151, R151, UR6 ;  /* 0x0000000697977c20 */ /* 0x000fe20008400000 */
[----:B------:R-:W-:Y:S01]  /*1610*/  FMUL R128, R128, UR6 ;  /* 0x0000000680807c20 */ /* 0x000fe20008400000 */
[----:B------:R-:W-:-:S04]  /*1620*/  IADD3 R61, P0, PT, R60, R58, RZ ;  /* 0x0000003a3c3d7210 */ /* 0x000fc80007f1e0ff */
[----:B------:R-:W-:Y:S02]  /*1630*/  LEA.HI.X.SX32 R60, R60, R59, 0x1, P0 ;  /* 0x0000003b3c3c7211 */ /* 0x000fe400000f0eff */
[----:B------:R-:W-:-:S04]  /*1640*/  LEA R58, P0, R61, UR8, 0x2 ;  /* 0x000000083d3a7c11 */ /* 0x000fc8000f8010ff */
[----:B------:R-:W-:Y:S01]  /*1650*/  LEA.HI.X R59, R61, UR9, R60, 0x2, P0 ;  /* 0x000000093d3b7c11 */ /* 0x000fe200080f143c */
[----:B------:R-:W-:Y:S01]  /*1660*/  FMUL R60, R149, UR6 ;  /* 0x00000006953c7c20 */ /* 0x000fe20008400000 */
[----:B--2---:R-:W-:-:S03]  /*1670*/  FFMA R44, R44, UR7, R147 ;  /* 0x000000072c2c7c23 */ /* 0x004fc60008000093 */
[----:B------:R-:W-:Y:S01]  /*1680*/  FFMA R45, R45, UR7, R60 ;  /* 0x000000072d2d7c23 */ /* 0x000fe2000800003c */
[----:B------:R-:W-:Y:S01]  /*1690*/  FFMA R46, R46, UR7, R151 ;  /* 0x000000072e2e7c23 */ /* 0x000fe20008000097 */
[----:B------:R-:W-:-:S05]  /*16a0*/  FFMA R47, R47, UR7, R128 ;  /* 0x000000072f2f7c23 */ /* 0x000fca0008000080 */
[----:B------:R0:W-:Y:S04]  /*16b0*/  STG.E.128 desc[UR14][R56.64], R44 ;  /* 0x0000002c38007986 */ /* 0x0001e8000c101d0e */
[----:B-1----:R-:W2:Y:S01]  /*16c0*/  LDG.E.128 R48, desc[UR14][R58.64] ;  /* 0x0000000e3a307981 */ /* 0x002ea2000c1e1d00 */
[----:B------:R-:W-:Y:S01]  /*16d0*/  FMUL R143, R143, UR6 ;  /* 0x000000068f8f7c20 */ /* 0x000fe20008400000 */
[----:B------:R-:W-:Y:S01]  /*16e0*/  FMUL R124, R124, UR6 ;  /* 0x000000067c7c7c20 */ /* 0x000fe20008400000 */
[----:B------:R-:W-:Y:S01]  /*16f0*/  FMUL R145, R145, UR6 ;  /* 0x0000000691917c20 */ /* 0x000fe20008400000 */
[----:B------:R-:W-:Y:S01]  /*1700*/  FMUL R126, R126, UR6 ;  /* 0x000000067e7e7c20 */ /* 0x000fe20008400000 */
[----:B--2---:R-:W-:Y:S01]  /*1710*/  FFMA R48, R48, UR7, R143 ;  /* 0x0000000730307c23 */ /* 0x004fe2000800008f */
[----:B------:R-:W-:Y:S01]  /*1720*/  FFMA R49, R49, UR7, R124 ;  /* 0x0000000731317c23 */ /* 0x000fe2000800007c */
[----:B------:R-:W-:Y:S01]  /*1730*/  FFMA R50, R50, UR7, R145 ;  /* 0x0000000732327c23 */ /* 0x000fe20008000091 */
[----:B------:R-:W-:-:S05]  /*1740*/  FFMA R51, R51, UR7, R126 ;  /* 0x0000000733337c23 */ /* 0x000fca000800007e */
[----:B------:R1:W-:Y:S04]  /*1750*/  STG.E.128 desc[UR14][R58.64], R48 ;  /* 0x000000303a007986 */ /* 0x0003e8000c101d0e */
[----:B0-----:R-:W2:Y:S01]  /*1760*/  LDG.E.128 R44, desc[UR14][R54.64+0x80] ;  /* 0x0000800e362c7981 */ /* 0x001ea2000c1e1d00 */
        /* <DEDUP_REMOVED lines=30> */
[----:B------:R-:W-:Y:S01]  /*1950*/  USHF.L.U32 UR4, UR5, 0x4, URZ ;  /* 0x0000000405047899 */ /* 0x000fe200080006ff */
[----:B------:R-:W-:Y:S01]  /*1960*/  FMUL R127, R127, UR6 ;  /* 0x000000067f7f7c20 */ /* 0x000fe20008400000 */
[----:B------:R-:W-:Y:S01]  /*1970*/  FMUL R108, R108, UR6 ;  /* 0x000000066c6c7c20 */ /* 0x000fe20008400000 */
[----:B------:R-:W-:Y:S01]  /*1980*/  FMUL R129, R129, UR6 ;  /* 0x0000000681817c20 */ /* 0x000fe20008400000 */
[----:B------:R-:W-:Y:S02]  /*1990*/  FMUL R110, R110, UR6 ;  /* 0x000000066e6e7c20 */ /* 0x000fe40008400000 */
[----:B------:R-:W-:-:S05]  /*19a0*/  MOV R61, UR4 ;  /* 0x00000004003d7c02 */ /* 0x000fca0008000f00 */
[----:B------:R-:W-:-:S04]  /*19b0*/  IMAD.WIDE R60, R61, 0x4, R54 ;  /* 0x000000043d3c7825 */ /* 0x000fc800078e0236 */
        /* <DEDUP_REMOVED lines=10> */
[----:B------:R-:W-:-:S05]  /*1a60*/  MOV R63, UR4 ;  /* 0x00000004003f7c02 */ /* 0x000fca0008000f00 */
[----:B------:R-:W-:-:S04]  /*1a70*/  IMAD.WIDE R62, R63, 0x4, R52 ;  /* 0x000000043f3e7825 */ /* 0x000fc800078e0234 */
        /* <DEDUP_REMOVED lines=10> */
[----:B------:R-:W-:Y:S01]  /*1b20*/  MOV R123, UR4 ;  /* 0x00000004007b7c02 */ /* 0x000fe20008000f00 */
[----:B--2---:R-:W-:Y:S01]  /*1b30*/  FFMA R48, R48, UR7, R119 ;  /* 0x0000000730307c23 */ /* 0x004fe20008000077 */
[----:B------:R-:W-:Y:S01]  /*1b40*/  FFMA R49, R49, UR7, R100 ;  /* 0x0000000731317c23 */ /* 0x000fe20008000064 */
[----:B------:R-:W-:Y:S01]  /*1b50*/  FFMA R50, R50, UR7, R121 ;  /* 0x0000000732327c23 */ /* 0x000fe20008000079 */
[----:B------:R-:W-:Y:S01]  /*1b60*/  FFMA R51, R51, UR7, R102 ;  /* 0x0000000733337c23 */ /* 0x000fe20008000066 */
[----:B------:R-:W-:-:S04]  /*1b70*/  IMAD.WIDE R118, R123, 0x4, R56 ;  /* 0x000000047b767825 */ /* 0x000fc800078e0238 */
[----:B------:R1:W-:Y:S04]  /*1b80*/  STG.E.128 desc[UR14][R62.64], R48 ;  /* 0x000000303e007986 */ /* 0x0003e8000c101d0e */
[----:B0-----:R-:W2:Y:S01]  /*1b90*/  LDG.E.128 R44, desc[UR14][R118.64] ;  /* 0x0000000e762c7981 */ /* 0x001ea2000c1e1d00 */
        /* <DEDUP_REMOVED lines=139> */
[----:B------:R-:W-:Y:S04]  /*2450*/  STG.E.128 desc[UR14][R84.64+0x80], R44 ;  /* 0x0000802c54007986 */ /* 0x000fe8000c101d0e */
[----:B-1----:R-:W2:Y:S01]  /*2460*/  LDG.E.128 R48, desc[UR14][R78.64+0x80] ;  /* 0x0000800e4e307981 */ /* 0x002ea2000c1e1d00 */
[----:B------:R-:W-:Y:S01]  /*2470*/  UIMAD UR4, UR5, 0x30, URZ ;  /* 0x00000030050478a4 */ /* 0x000fe2000f8e02ff */
        /* <DEDUP_REMOVED lines=10> */
[----:B------:R-:W-:Y:S04]  /*2520*/  STG.E.128 desc[UR14][R78.64+0x80], R48 ;  /* 0x000080304e007986 */ /* 0x000fe8000c101d0e */
[----:B------:R-:W2:Y:S01]  /*2530*/  LDG.E.128 R40, desc[UR14][R54.64] ;  /* 0x0000000e36287981 */ /* 0x000ea2000c1e1d00 */
        /* <DEDUP_REMOVED lines=83> */
[----:B------:R-:W-:Y:S01]  /*2a70*/  STG.E.128 desc[UR14][R58.64+0x80], R8 ;  /* 0x000080083a007986 */ /* 0x000fe2000c101d0e */
[----:B------:R-:W-:Y:S05]  /*2a80*/  EXIT ;  /* 0x000000000000794d */ /* 0x000fea0003800000 */
.L_x_3:
[----:B------:R-:W-:-:S00]  /*2a90*/  BRA `(.L_x_3) ;  /* 0xfffffffc00fc7947 */ /* 0x000fc0000383ffff */
[----:B------:R-:W-:-:S00]  /*2aa0*/  NOP ;  /* 0x0000000000007918 */ /* 0x000fc00000000000 */
        /* <DEDUP_REMOVED lines=13> */
.L_x_4:


//--------------------- .nv.shared._Z24sgemm_warp_tiling_kernelILi128ELi128ELi8ELi64ELi64ELi2ELi4ELi4ELi128EEviiifPKfS1_fPf --------------------------
	.section	.nv.shared._Z24sgemm_warp_tiling_kernelILi128ELi128ELi8ELi64ELi64ELi2ELi4ELi4ELi128EEviiifPKfS1_fPf,"aw",@nobits
	.sectionflags	@""
	.align	4
.nv.shared._Z24sgemm_warp_tiling_kernelILi128ELi128ELi8ELi64ELi64ELi2ELi4ELi4ELi128EEviiifPKfS1_fPf:
	.zero		9216


//--------------------- .nv.shared.reserved.0     --------------------------
	.section	.nv.shared.reserved.0,"aw",@nobits
	.weak		__nv_reservedSMEM_offset_0_alias
	.size		__nv_reservedSMEM_offset_0_alias, 0, 64
	.other		__nv_reservedSMEM_offset_0_alias,@"STO_CUDA_RESERVED_SHARED STV_DEFAULT"
__nv_reservedSMEM_offset_0_alias:
	.zero		0
	.zero		64


//--------------------- .nv.constant0._Z24sgemm_warp_tiling_kernelILi128ELi128ELi8ELi64ELi64ELi2ELi4ELi4ELi128EEviiifPKfS1_fPf --------------------------
	.section	.nv.constant0._Z24sgemm_warp_tiling_kernelILi128ELi128ELi8ELi64ELi64ELi2ELi4ELi4ELi128EEviiifPKfS1_fPf,"a",@progbits
	.sectionflags	@""
	.align	4
.nv.constant0._Z24sgemm_warp_tiling_kernelILi128ELi128ELi8ELi64ELi64ELi2ELi4ELi4ELi128EEviiifPKfS1_fPf:
	.zero		944


//--------------------- SYMBOLS --------------------------

	.type		.nv.reservedSmem.offset0,@object
	.size		.nv.reservedSmem.offset0,0x4
	.type		.nv.reservedSmem.cap,@object
	.size		.nv.reservedSmem.cap,0x4
